//
// Generated by NVIDIA NVVM Compiler
//
// Compiler Build ID: CL-36424714
// Cuda compilation tools, release 13.0, V13.0.88
// Based on NVVM 20.0.0
//

.version 9.0
.target sm_100
.address_size 64

	// .globl	_Z16build_histograms9GalaxySetS_PiS0_S0_i
.func  (.param .align 16 .b8 func_retval0[16]) __internal_trig_reduction_slowpathd
(
	.param .b64 __internal_trig_reduction_slowpathd_param_0
)
;
.global .align 8 .b8 __cudart_i2opi_d[144] = {8, 93, 141, 31, 177, 95, 251, 107, 234, 146, 82, 138, 247, 57, 7, 61, 123, 241, 229, 235, 199, 186, 39, 117, 45, 234, 95, 158, 102, 63, 70, 79, 183, 9, 203, 39, 207, 126, 54, 109, 31, 109, 10, 90, 139, 17, 47, 239, 15, 152, 5, 222, 255, 151, 248, 31, 59, 40, 249, 189, 139, 95, 132, 156, 244, 57, 83, 131, 57, 214, 145, 57, 65, 126, 95, 180, 38, 112, 156, 233, 132, 68, 187, 46, 245, 53, 130, 232, 62, 167, 41, 177, 28, 235, 29, 254, 28, 146, 209, 9, 234, 46, 73, 6, 224, 210, 77, 66, 58, 110, 36, 183, 97, 197, 187, 222, 171, 99, 81, 254, 65, 144, 67, 60, 153, 149, 98, 219, 192, 221, 52, 245, 209, 87, 39, 252, 41, 21, 68, 78, 110, 131, 249, 162};
.global .align 16 .b8 __cudart_sin_cos_coeffs[128] = {70, 210, 176, 44, 241, 229, 90, 190, 146, 227, 172, 105, 227, 29, 199, 62, 161, 98, 219, 25, 160, 1, 42, 191, 24, 8, 17, 17, 17, 17, 129, 63, 84, 85, 85, 85, 85, 85, 197, 191, 0, 0, 0, 0, 0, 0, 0, 0, 0, 0, 0, 0, 0, 0, 0, 0, 100, 129, 253, 32, 131, 255, 168, 189, 40, 133, 239, 193, 167, 238, 33, 62, 217, 230, 6, 142, 79, 126, 146, 190, 233, 188, 221, 25, 160, 1, 250, 62, 71, 93, 193, 22, 108, 193, 86, 191, 81, 85, 85, 85, 85, 85, 165, 63, 0, 0, 0, 0, 0, 0, 224, 191, 0, 0, 0, 0, 0, 0, 240, 63};

.visible .entry _Z16build_histograms9GalaxySetS_PiS0_S0_i(
	.param .align 8 .b8 _Z16build_histograms9GalaxySetS_PiS0_S0_i_param_0[8],
	.param .align 8 .b8 _Z16build_histograms9GalaxySetS_PiS0_S0_i_param_1[8],
	.param .u64 .ptr .align 1 _Z16build_histograms9GalaxySetS_PiS0_S0_i_param_2,
	.param .u64 .ptr .align 1 _Z16build_histograms9GalaxySetS_PiS0_S0_i_param_3,
	.param .u64 .ptr .align 1 _Z16build_histograms9GalaxySetS_PiS0_S0_i_param_4,
	.param .u32 _Z16build_histograms9GalaxySetS_PiS0_S0_i_param_5
)
{
	.reg .pred 	%p<91>;
	.reg .b32 	%r<218>;
	.reg .b64 	%rd<85>;
	.reg .b64 	%fd<739>;

	ld.param.u64 	%rd9, [_Z16build_histograms9GalaxySetS_PiS0_S0_i_param_1];
	ld.param.u64 	%rd10, [_Z16build_histograms9GalaxySetS_PiS0_S0_i_param_0];
	ld.param.u64 	%rd11, [_Z16build_histograms9GalaxySetS_PiS0_S0_i_param_2];
	ld.param.u64 	%rd8, [_Z16build_histograms9GalaxySetS_PiS0_S0_i_param_3];
	ld.param.u64 	%rd12, [_Z16build_histograms9GalaxySetS_PiS0_S0_i_param_4];
	ld.param.u32 	%r74, [_Z16build_histograms9GalaxySetS_PiS0_S0_i_param_5];
	cvta.to.global.u64 	%rd1, %rd12;
	cvta.to.global.u64 	%rd2, %rd11;
	cvta.to.global.u64 	%rd3, %rd10;
	cvta.to.global.u64 	%rd4, %rd9;
	mov.u32 	%r75, %ctaid.x;
	mov.u32 	%r1, %ntid.x;
	mov.u32 	%r76, %tid.x;
	mad.lo.s32 	%r2, %r75, %r1, %r76;
	setp.lt.s32 	%p1, %r74, 1;
	@%p1 bra 	$L__BB0_97;
	mov.u32 	%r78, %nctaid.x;
	mul.lo.s32 	%r3, %r1, %r78;
	cvta.to.global.u64 	%rd5, %rd8;
	mov.b32 	%r192, 0;
$L__BB0_2:
	setp.ge.s32 	%p2, %r2, %r74;
	@%p2 bra 	$L__BB0_96;
	mul.wide.u32 	%rd13, %r192, 16;
	add.s64 	%rd6, %rd3, %rd13;
	mov.u32 	%r193, %r2;
$L__BB0_4:
	ld.global.f64 	%fd1, [%rd6];
	ld.global.f64 	%fd128, [%rd6+8];
	mul.wide.s32 	%rd14, %r193, 16;
	add.s64 	%rd7, %rd4, %rd14;
	ld.global.f64 	%fd3, [%rd7];
	ld.global.f64 	%fd129, [%rd7+8];
	setp.eq.f64 	%p3, %fd1, %fd3;
	setp.eq.f64 	%p4, %fd128, %fd129;
	and.pred  	%p5, %p3, %p4;
	mov.f64 	%fd720, 0d0000000000000000;
	@%p5 bra 	$L__BB0_33;
	abs.f64 	%fd5, %fd1;
	setp.neu.f64 	%p6, %fd5, 0d7FF0000000000000;
	@%p6 bra 	$L__BB0_7;
	mov.f64 	%fd135, 0d0000000000000000;
	mul.rn.f64 	%fd712, %fd1, %fd135;
	mov.b32 	%r194, 0;
	bra.uni 	$L__BB0_9;
$L__BB0_7:
	mul.f64 	%fd130, %fd1, 0d3FE45F306DC9C883;
	cvt.rni.s32.f64 	%r194, %fd130;
	cvt.rn.f64.s32 	%fd131, %r194;
	fma.rn.f64 	%fd132, %fd131, 0dBFF921FB54442D18, %fd1;
	fma.rn.f64 	%fd133, %fd131, 0dBC91A62633145C00, %fd132;
	fma.rn.f64 	%fd712, %fd131, 0dB97B839A252049C0, %fd133;
	setp.ltu.f64 	%p7, %fd5, 0d41E0000000000000;
	@%p7 bra 	$L__BB0_9;
	{ // callseq 0, 0
	.param .b64 param0;
	st.param.f64 	[param0], %fd1;
	.param .align 16 .b8 retval0[16];
	call.uni (retval0), 
	__internal_trig_reduction_slowpathd, 
	(
	param0
	);
	ld.param.f64 	%fd712, [retval0];
	ld.param.b32 	%r194, [retval0+8];
	} // callseq 0
$L__BB0_9:
	shl.b32 	%r81, %r194, 6;
	cvt.u64.u32 	%rd15, %r81;
	and.b64  	%rd16, %rd15, 64;
	mov.u64 	%rd17, __cudart_sin_cos_coeffs;
	add.s64 	%rd18, %rd17, %rd16;
	mul.rn.f64 	%fd136, %fd712, %fd712;
	and.b32  	%r82, %r194, 1;
	setp.eq.b32 	%p8, %r82, 1;
	selp.f64 	%fd137, 0dBDA8FF8320FD8164, 0d3DE5DB65F9785EBA, %p8;
	ld.global.nc.v2.f64 	{%fd138, %fd139}, [%rd18];
	fma.rn.f64 	%fd140, %fd137, %fd136, %fd138;
	fma.rn.f64 	%fd141, %fd140, %fd136, %fd139;
	ld.global.nc.v2.f64 	{%fd142, %fd143}, [%rd18+16];
	fma.rn.f64 	%fd144, %fd141, %fd136, %fd142;
	fma.rn.f64 	%fd145, %fd144, %fd136, %fd143;
	ld.global.nc.v2.f64 	{%fd146, %fd147}, [%rd18+32];
	fma.rn.f64 	%fd148, %fd145, %fd136, %fd146;
	fma.rn.f64 	%fd149, %fd148, %fd136, %fd147;
	fma.rn.f64 	%fd150, %fd149, %fd712, %fd712;
	fma.rn.f64 	%fd151, %fd149, %fd136, 0d3FF0000000000000;
	selp.f64 	%fd152, %fd151, %fd150, %p8;
	and.b32  	%r83, %r194, 2;
	setp.eq.s32 	%p9, %r83, 0;
	mov.f64 	%fd153, 0d0000000000000000;
	sub.f64 	%fd154, %fd153, %fd152;
	selp.f64 	%fd10, %fd152, %fd154, %p9;
	abs.f64 	%fd11, %fd3;
	setp.neu.f64 	%p10, %fd11, 0d7FF0000000000000;
	@%p10 bra 	$L__BB0_11;
	mov.f64 	%fd160, 0d0000000000000000;
	mul.rn.f64 	%fd713, %fd3, %fd160;
	mov.b32 	%r195, 0;
	bra.uni 	$L__BB0_13;
$L__BB0_11:
	mul.f64 	%fd155, %fd3, 0d3FE45F306DC9C883;
	cvt.rni.s32.f64 	%r195, %fd155;
	cvt.rn.f64.s32 	%fd156, %r195;
	fma.rn.f64 	%fd157, %fd156, 0dBFF921FB54442D18, %fd3;
	fma.rn.f64 	%fd158, %fd156, 0dBC91A62633145C00, %fd157;
	fma.rn.f64 	%fd713, %fd156, 0dB97B839A252049C0, %fd158;
	setp.ltu.f64 	%p11, %fd11, 0d41E0000000000000;
	@%p11 bra 	$L__BB0_13;
	{ // callseq 1, 0
	.param .b64 param0;
	st.param.f64 	[param0], %fd3;
	.param .align 16 .b8 retval0[16];
	call.uni (retval0), 
	__internal_trig_reduction_slowpathd, 
	(
	param0
	);
	ld.param.f64 	%fd713, [retval0];
	ld.param.b32 	%r195, [retval0+8];
	} // callseq 1
$L__BB0_13:
	shl.b32 	%r86, %r195, 6;
	cvt.u64.u32 	%rd19, %r86;
	and.b64  	%rd20, %rd19, 64;
	mov.u64 	%rd21, __cudart_sin_cos_coeffs;
	add.s64 	%rd22, %rd21, %rd20;
	mul.rn.f64 	%fd161, %fd713, %fd713;
	and.b32  	%r87, %r195, 1;
	setp.eq.b32 	%p13, %r87, 1;
	selp.f64 	%fd162, 0dBDA8FF8320FD8164, 0d3DE5DB65F9785EBA, %p13;
	ld.global.nc.v2.f64 	{%fd163, %fd164}, [%rd22];
	fma.rn.f64 	%fd165, %fd162, %fd161, %fd163;
	fma.rn.f64 	%fd166, %fd165, %fd161, %fd164;
	ld.global.nc.v2.f64 	{%fd167, %fd168}, [%rd22+16];
	fma.rn.f64 	%fd169, %fd166, %fd161, %fd167;
	fma.rn.f64 	%fd170, %fd169, %fd161, %fd168;
	ld.global.nc.v2.f64 	{%fd171, %fd172}, [%rd22+32];
	fma.rn.f64 	%fd173, %fd170, %fd161, %fd171;
	fma.rn.f64 	%fd174, %fd173, %fd161, %fd172;
	fma.rn.f64 	%fd175, %fd174, %fd713, %fd713;
	fma.rn.f64 	%fd176, %fd174, %fd161, 0d3FF0000000000000;
	selp.f64 	%fd177, %fd176, %fd175, %p13;
	and.b32  	%r88, %r195, 2;
	setp.eq.s32 	%p14, %r88, 0;
	mov.f64 	%fd178, 0d0000000000000000;
	sub.f64 	%fd179, %fd178, %fd177;
	selp.f64 	%fd180, %fd177, %fd179, %p14;
	mul.f64 	%fd16, %fd10, %fd180;
	@%p6 bra 	$L__BB0_15;
	mov.f64 	%fd186, 0d0000000000000000;
	mul.rn.f64 	%fd715, %fd1, %fd186;
	mov.b32 	%r197, 1;
	bra.uni 	$L__BB0_18;
$L__BB0_15:
	mul.f64 	%fd181, %fd1, 0d3FE45F306DC9C883;
	cvt.rni.s32.f64 	%r196, %fd181;
	cvt.rn.f64.s32 	%fd182, %r196;
	fma.rn.f64 	%fd183, %fd182, 0dBFF921FB54442D18, %fd1;
	fma.rn.f64 	%fd184, %fd182, 0dBC91A62633145C00, %fd183;
	fma.rn.f64 	%fd715, %fd182, 0dB97B839A252049C0, %fd184;
	setp.ltu.f64 	%p15, %fd5, 0d41E0000000000000;
	@%p15 bra 	$L__BB0_17;
	{ // callseq 2, 0
	.param .b64 param0;
	st.param.f64 	[param0], %fd1;
	.param .align 16 .b8 retval0[16];
	call.uni (retval0), 
	__internal_trig_reduction_slowpathd, 
	(
	param0
	);
	ld.param.f64 	%fd715, [retval0];
	ld.param.b32 	%r196, [retval0+8];
	} // callseq 2
$L__BB0_17:
	add.s32 	%r197, %r196, 1;
$L__BB0_18:
	shl.b32 	%r91, %r197, 6;
	cvt.u64.u32 	%rd23, %r91;
	and.b64  	%rd24, %rd23, 64;
	mov.u64 	%rd25, __cudart_sin_cos_coeffs;
	add.s64 	%rd26, %rd25, %rd24;
	mul.rn.f64 	%fd187, %fd715, %fd715;
	and.b32  	%r92, %r197, 1;
	setp.eq.b32 	%p17, %r92, 1;
	selp.f64 	%fd188, 0dBDA8FF8320FD8164, 0d3DE5DB65F9785EBA, %p17;
	ld.global.nc.v2.f64 	{%fd189, %fd190}, [%rd26];
	fma.rn.f64 	%fd191, %fd188, %fd187, %fd189;
	fma.rn.f64 	%fd192, %fd191, %fd187, %fd190;
	ld.global.nc.v2.f64 	{%fd193, %fd194}, [%rd26+16];
	fma.rn.f64 	%fd195, %fd192, %fd187, %fd193;
	fma.rn.f64 	%fd196, %fd195, %fd187, %fd194;
	ld.global.nc.v2.f64 	{%fd197, %fd198}, [%rd26+32];
	fma.rn.f64 	%fd199, %fd196, %fd187, %fd197;
	fma.rn.f64 	%fd200, %fd199, %fd187, %fd198;
	fma.rn.f64 	%fd201, %fd200, %fd715, %fd715;
	fma.rn.f64 	%fd202, %fd200, %fd187, 0d3FF0000000000000;
	selp.f64 	%fd203, %fd202, %fd201, %p17;
	and.b32  	%r93, %r197, 2;
	setp.eq.s32 	%p18, %r93, 0;
	mov.f64 	%fd204, 0d0000000000000000;
	sub.f64 	%fd205, %fd204, %fd203;
	selp.f64 	%fd22, %fd203, %fd205, %p18;
	@%p10 bra 	$L__BB0_20;
	mov.f64 	%fd211, 0d0000000000000000;
	mul.rn.f64 	%fd717, %fd3, %fd211;
	mov.b32 	%r199, 1;
	bra.uni 	$L__BB0_23;
$L__BB0_20:
	mul.f64 	%fd206, %fd3, 0d3FE45F306DC9C883;
	cvt.rni.s32.f64 	%r198, %fd206;
	cvt.rn.f64.s32 	%fd207, %r198;
	fma.rn.f64 	%fd208, %fd207, 0dBFF921FB54442D18, %fd3;
	fma.rn.f64 	%fd209, %fd207, 0dBC91A62633145C00, %fd208;
	fma.rn.f64 	%fd717, %fd207, 0dB97B839A252049C0, %fd209;
	setp.ltu.f64 	%p19, %fd11, 0d41E0000000000000;
	@%p19 bra 	$L__BB0_22;
	{ // callseq 3, 0
	.param .b64 param0;
	st.param.f64 	[param0], %fd3;
	.param .align 16 .b8 retval0[16];
	call.uni (retval0), 
	__internal_trig_reduction_slowpathd, 
	(
	param0
	);
	ld.param.f64 	%fd717, [retval0];
	ld.param.b32 	%r198, [retval0+8];
	} // callseq 3
$L__BB0_22:
	add.s32 	%r199, %r198, 1;
$L__BB0_23:
	shl.b32 	%r96, %r199, 6;
	cvt.u64.u32 	%rd27, %r96;
	and.b64  	%rd28, %rd27, 64;
	mov.u64 	%rd29, __cudart_sin_cos_coeffs;
	add.s64 	%rd30, %rd29, %rd28;
	mul.rn.f64 	%fd212, %fd717, %fd717;
	and.b32  	%r97, %r199, 1;
	setp.eq.b32 	%p20, %r97, 1;
	selp.f64 	%fd213, 0dBDA8FF8320FD8164, 0d3DE5DB65F9785EBA, %p20;
	ld.global.nc.v2.f64 	{%fd214, %fd215}, [%rd30];
	fma.rn.f64 	%fd216, %fd213, %fd212, %fd214;
	fma.rn.f64 	%fd217, %fd216, %fd212, %fd215;
	ld.global.nc.v2.f64 	{%fd218, %fd219}, [%rd30+16];
	fma.rn.f64 	%fd220, %fd217, %fd212, %fd218;
	fma.rn.f64 	%fd221, %fd220, %fd212, %fd219;
	ld.global.nc.v2.f64 	{%fd222, %fd223}, [%rd30+32];
	fma.rn.f64 	%fd224, %fd221, %fd212, %fd222;
	fma.rn.f64 	%fd225, %fd224, %fd212, %fd223;
	fma.rn.f64 	%fd226, %fd225, %fd717, %fd717;
	fma.rn.f64 	%fd227, %fd225, %fd212, 0d3FF0000000000000;
	selp.f64 	%fd228, %fd227, %fd226, %p20;
	and.b32  	%r98, %r199, 2;
	setp.eq.s32 	%p21, %r98, 0;
	mov.f64 	%fd229, 0d0000000000000000;
	sub.f64 	%fd230, %fd229, %fd228;
	selp.f64 	%fd231, %fd228, %fd230, %p21;
	mul.f64 	%fd28, %fd22, %fd231;
	sub.f64 	%fd29, %fd128, %fd129;
	abs.f64 	%fd30, %fd29;
	setp.neu.f64 	%p22, %fd30, 0d7FF0000000000000;
	@%p22 bra 	$L__BB0_25;
	mov.f64 	%fd237, 0d0000000000000000;
	mul.rn.f64 	%fd719, %fd29, %fd237;
	mov.b32 	%r201, 1;
	bra.uni 	$L__BB0_28;
$L__BB0_25:
	mul.f64 	%fd232, %fd29, 0d3FE45F306DC9C883;
	cvt.rni.s32.f64 	%r200, %fd232;
	cvt.rn.f64.s32 	%fd233, %r200;
	fma.rn.f64 	%fd234, %fd233, 0dBFF921FB54442D18, %fd29;
	fma.rn.f64 	%fd235, %fd233, 0dBC91A62633145C00, %fd234;
	fma.rn.f64 	%fd719, %fd233, 0dB97B839A252049C0, %fd235;
	setp.ltu.f64 	%p23, %fd30, 0d41E0000000000000;
	@%p23 bra 	$L__BB0_27;
	{ // callseq 4, 0
	.param .b64 param0;
	st.param.f64 	[param0], %fd29;
	.param .align 16 .b8 retval0[16];
	call.uni (retval0), 
	__internal_trig_reduction_slowpathd, 
	(
	param0
	);
	ld.param.f64 	%fd719, [retval0];
	ld.param.b32 	%r200, [retval0+8];
	} // callseq 4
$L__BB0_27:
	add.s32 	%r201, %r200, 1;
$L__BB0_28:
	shl.b32 	%r101, %r201, 6;
	cvt.u64.u32 	%rd31, %r101;
	and.b64  	%rd32, %rd31, 64;
	add.s64 	%rd34, %rd29, %rd32;
	mul.rn.f64 	%fd238, %fd719, %fd719;
	and.b32  	%r102, %r201, 1;
	setp.eq.b32 	%p24, %r102, 1;
	selp.f64 	%fd239, 0dBDA8FF8320FD8164, 0d3DE5DB65F9785EBA, %p24;
	ld.global.nc.v2.f64 	{%fd240, %fd241}, [%rd34];
	fma.rn.f64 	%fd242, %fd239, %fd238, %fd240;
	fma.rn.f64 	%fd243, %fd242, %fd238, %fd241;
	ld.global.nc.v2.f64 	{%fd244, %fd245}, [%rd34+16];
	fma.rn.f64 	%fd246, %fd243, %fd238, %fd244;
	fma.rn.f64 	%fd247, %fd246, %fd238, %fd245;
	ld.global.nc.v2.f64 	{%fd248, %fd249}, [%rd34+32];
	fma.rn.f64 	%fd250, %fd247, %fd238, %fd248;
	fma.rn.f64 	%fd251, %fd250, %fd238, %fd249;
	fma.rn.f64 	%fd252, %fd251, %fd719, %fd719;
	fma.rn.f64 	%fd253, %fd251, %fd238, 0d3FF0000000000000;
	selp.f64 	%fd254, %fd253, %fd252, %p24;
	and.b32  	%r103, %r201, 2;
	setp.eq.s32 	%p25, %r103, 0;
	mov.f64 	%fd255, 0d0000000000000000;
	sub.f64 	%fd256, %fd255, %fd254;
	selp.f64 	%fd257, %fd254, %fd256, %p25;
	fma.rn.f64 	%fd36, %fd28, %fd257, %fd16;
	{
	.reg .b32 %temp; 
	mov.b64 	{%temp, %r27}, %fd36;
	}
	abs.f64 	%fd37, %fd36;
	{
	.reg .b32 %temp; 
	mov.b64 	{%temp, %r104}, %fd37;
	}
	setp.gt.s32 	%p26, %r104, 1071801957;
	@%p26 bra 	$L__BB0_32;
	mul.f64 	%fd298, %fd36, %fd36;
	fma.rn.f64 	%fd299, %fd298, 0d3FB0066BDC1895E9, 0dBFB3823B180754AF;
	fma.rn.f64 	%fd300, %fd299, %fd298, 0d3FB11E52CC2F79AE;
	fma.rn.f64 	%fd301, %fd300, %fd298, 0dBF924EAF3526861B;
	fma.rn.f64 	%fd302, %fd301, %fd298, 0d3F91DF02A31E6CB7;
	fma.rn.f64 	%fd303, %fd302, %fd298, 0d3F847D18B0EEC6CC;
	fma.rn.f64 	%fd304, %fd303, %fd298, 0d3F8D0AF961BA53B0;
	fma.rn.f64 	%fd305, %fd304, %fd298, 0d3F91BF7734CF1C48;
	fma.rn.f64 	%fd306, %fd305, %fd298, 0d3F96E91483144EF7;
	fma.rn.f64 	%fd307, %fd306, %fd298, 0d3F9F1C6E0A4F9F81;
	fma.rn.f64 	%fd308, %fd307, %fd298, 0d3FA6DB6DC27FA92B;
	fma.rn.f64 	%fd309, %fd308, %fd298, 0d3FB333333320F91B;
	fma.rn.f64 	%fd310, %fd309, %fd298, 0d3FC5555555555F4D;
	mul.f64 	%fd311, %fd298, %fd310;
	fma.rn.f64 	%fd38, %fd311, %fd37, %fd37;
	setp.gt.s32 	%p30, %r27, -1;
	@%p30 bra 	$L__BB0_31;
	mov.f64 	%fd316, 0d3C91A62633145C07;
	add.rn.f64 	%fd317, %fd38, %fd316;
	mov.f64 	%fd318, 0d3FF921FB54442D18;
	add.rn.f64 	%fd720, %fd318, %fd317;
	bra.uni 	$L__BB0_33;
$L__BB0_31:
	mov.f64 	%fd312, 0dBC91A62633145C07;
	add.rn.f64 	%fd313, %fd38, %fd312;
	neg.f64 	%fd314, %fd313;
	mov.f64 	%fd315, 0d3FF921FB54442D18;
	add.rn.f64 	%fd720, %fd315, %fd314;
	bra.uni 	$L__BB0_33;
$L__BB0_32:
	mov.f64 	%fd258, 0d3FF0000000000000;
	sub.f64 	%fd259, %fd258, %fd37;
	{
	.reg .b32 %temp; 
	mov.b64 	{%r105, %temp}, %fd259;
	}
	{
	.reg .b32 %temp; 
	mov.b64 	{%temp, %r106}, %fd259;
	}
	add.s32 	%r107, %r106, -1048576;
	mov.b64 	%fd260, {%r105, %r107};
	rsqrt.approx.ftz.f64 	%fd261, %fd260;
	{
	.reg .b32 %temp; 
	mov.b64 	{%r108, %temp}, %fd261;
	}
	{
	.reg .b32 %temp; 
	mov.b64 	{%temp, %r109}, %fd261;
	}
	add.s32 	%r110, %r109, -1048576;
	mov.b64 	%fd262, {%r108, %r110};
	mul.f64 	%fd263, %fd260, %fd261;
	neg.f64 	%fd264, %fd263;
	fma.rn.f64 	%fd265, %fd263, %fd264, %fd260;
	fma.rn.f64 	%fd266, %fd265, %fd262, %fd263;
	neg.f64 	%fd267, %fd266;
	fma.rn.f64 	%fd268, %fd261, %fd267, 0d3FF0000000000000;
	fma.rn.f64 	%fd269, %fd268, %fd262, %fd262;
	fma.rn.f64 	%fd270, %fd266, %fd267, %fd260;
	fma.rn.f64 	%fd271, %fd270, %fd269, %fd266;
	{
	.reg .b32 %temp; 
	mov.b64 	{%r111, %temp}, %fd271;
	}
	{
	.reg .b32 %temp; 
	mov.b64 	{%temp, %r112}, %fd271;
	}
	add.s32 	%r113, %r112, 1048576;
	mov.b64 	%fd272, {%r111, %r113};
	fma.rn.f64 	%fd273, %fd259, 0d3EC715B371155F70, 0dBEBAC2FE66FAAC4B;
	fma.rn.f64 	%fd274, %fd273, %fd259, 0d3ED9A9B88EFCD9B8;
	fma.rn.f64 	%fd275, %fd274, %fd259, 0d3EDD0F40A8A0C4C3;
	fma.rn.f64 	%fd276, %fd275, %fd259, 0d3EF46D4CFA9E0E1F;
	fma.rn.f64 	%fd277, %fd276, %fd259, 0d3F079C168D1E2422;
	fma.rn.f64 	%fd278, %fd277, %fd259, 0d3F1C9A88C3BCA540;
	fma.rn.f64 	%fd279, %fd278, %fd259, 0d3F31C4E64BD476DF;
	fma.rn.f64 	%fd280, %fd279, %fd259, 0d3F46E8BA60009C8F;
	fma.rn.f64 	%fd281, %fd280, %fd259, 0d3F5F1C71C62B05A2;
	fma.rn.f64 	%fd282, %fd281, %fd259, 0d3F76DB6DB6DC9F2C;
	fma.rn.f64 	%fd283, %fd282, %fd259, 0d3F9333333333329C;
	fma.rn.f64 	%fd284, %fd283, %fd259, 0d3FB5555555555555;
	setp.lt.s32 	%p27, %r106, 1;
	mov.f64 	%fd285, 0d0000000000000000;
	mul.rn.f64 	%fd286, %fd37, %fd285;
	mul.f64 	%fd287, %fd259, %fd284;
	fma.rn.f64 	%fd288, %fd287, %fd272, %fd272;
	selp.f64 	%fd289, %fd286, %fd288, %p27;
	setp.lt.s32 	%p28, %r106, 0;
	mov.f64 	%fd290, 0d7FF0000000000000;
	mul.rn.f64 	%fd291, %fd289, %fd290;
	selp.f64 	%fd292, %fd291, %fd289, %p28;
	setp.lt.s32 	%p29, %r27, 0;
	mov.f64 	%fd293, 0dBCA1A62633145C07;
	add.rn.f64 	%fd294, %fd292, %fd293;
	neg.f64 	%fd295, %fd294;
	mov.f64 	%fd296, 0d400921FB54442D18;
	add.rn.f64 	%fd297, %fd296, %fd295;
	selp.f64 	%fd720, %fd297, %fd292, %p29;
$L__BB0_33:
	mul.f64 	%fd319, %fd720, 0d404CA5DC1A63C1F8;
	mul.f64 	%fd320, %fd319, 0d4010000000000000;
	cvt.rmi.f64.f64 	%fd321, %fd320;
	cvt.rzi.s32.f64 	%r114, %fd321;
	mul.wide.s32 	%rd35, %r114, 4;
	add.s64 	%rd36, %rd5, %rd35;
	atom.global.add.u32 	%r115, [%rd36], 1;
	setp.ne.s32 	%p31, %r193, %r192;
	@%p31 bra 	$L__BB0_35;
	atom.global.add.u32 	%r190, [%rd2], 1;
	atom.global.add.u32 	%r191, [%rd1], 1;
	bra.uni 	$L__BB0_95;
$L__BB0_35:
	setp.le.s32 	%p32, %r193, %r192;
	@%p32 bra 	$L__BB0_95;
	ld.global.f64 	%fd43, [%rd6];
	ld.global.f64 	%fd323, [%rd6+8];
	mul.wide.s32 	%rd37, %r193, 16;
	add.s64 	%rd38, %rd3, %rd37;
	ld.global.f64 	%fd45, [%rd38];
	ld.global.f64 	%fd324, [%rd38+8];
	setp.eq.f64 	%p33, %fd43, %fd45;
	setp.eq.f64 	%p34, %fd323, %fd324;
	and.pred  	%p35, %p33, %p34;
	mov.f64 	%fd729, 0d0000000000000000;
	@%p35 bra 	$L__BB0_65;
	abs.f64 	%fd47, %fd43;
	setp.neu.f64 	%p36, %fd47, 0d7FF0000000000000;
	@%p36 bra 	$L__BB0_39;
	mov.f64 	%fd330, 0d0000000000000000;
	mul.rn.f64 	%fd721, %fd43, %fd330;
	mov.b32 	%r202, 0;
	bra.uni 	$L__BB0_41;
$L__BB0_39:
	mul.f64 	%fd325, %fd43, 0d3FE45F306DC9C883;
	cvt.rni.s32.f64 	%r202, %fd325;
	cvt.rn.f64.s32 	%fd326, %r202;
	fma.rn.f64 	%fd327, %fd326, 0dBFF921FB54442D18, %fd43;
	fma.rn.f64 	%fd328, %fd326, 0dBC91A62633145C00, %fd327;
	fma.rn.f64 	%fd721, %fd326, 0dB97B839A252049C0, %fd328;
	setp.ltu.f64 	%p37, %fd47, 0d41E0000000000000;
	@%p37 bra 	$L__BB0_41;
	{ // callseq 5, 0
	.param .b64 param0;
	st.param.f64 	[param0], %fd43;
	.param .align 16 .b8 retval0[16];
	call.uni (retval0), 
	__internal_trig_reduction_slowpathd, 
	(
	param0
	);
	ld.param.f64 	%fd721, [retval0];
	ld.param.b32 	%r202, [retval0+8];
	} // callseq 5
$L__BB0_41:
	shl.b32 	%r118, %r202, 6;
	cvt.u64.u32 	%rd39, %r118;
	and.b64  	%rd40, %rd39, 64;
	mov.u64 	%rd41, __cudart_sin_cos_coeffs;
	add.s64 	%rd42, %rd41, %rd40;
	mul.rn.f64 	%fd331, %fd721, %fd721;
	and.b32  	%r119, %r202, 1;
	setp.eq.b32 	%p38, %r119, 1;
	selp.f64 	%fd332, 0dBDA8FF8320FD8164, 0d3DE5DB65F9785EBA, %p38;
	ld.global.nc.v2.f64 	{%fd333, %fd334}, [%rd42];
	fma.rn.f64 	%fd335, %fd332, %fd331, %fd333;
	fma.rn.f64 	%fd336, %fd335, %fd331, %fd334;
	ld.global.nc.v2.f64 	{%fd337, %fd338}, [%rd42+16];
	fma.rn.f64 	%fd339, %fd336, %fd331, %fd337;
	fma.rn.f64 	%fd340, %fd339, %fd331, %fd338;
	ld.global.nc.v2.f64 	{%fd341, %fd342}, [%rd42+32];
	fma.rn.f64 	%fd343, %fd340, %fd331, %fd341;
	fma.rn.f64 	%fd344, %fd343, %fd331, %fd342;
	fma.rn.f64 	%fd345, %fd344, %fd721, %fd721;
	fma.rn.f64 	%fd346, %fd344, %fd331, 0d3FF0000000000000;
	selp.f64 	%fd347, %fd346, %fd345, %p38;
	and.b32  	%r120, %r202, 2;
	setp.eq.s32 	%p39, %r120, 0;
	mov.f64 	%fd348, 0d0000000000000000;
	sub.f64 	%fd349, %fd348, %fd347;
	selp.f64 	%fd52, %fd347, %fd349, %p39;
	abs.f64 	%fd53, %fd45;
	setp.neu.f64 	%p40, %fd53, 0d7FF0000000000000;
	@%p40 bra 	$L__BB0_43;
	mov.f64 	%fd355, 0d0000000000000000;
	mul.rn.f64 	%fd722, %fd45, %fd355;
	mov.b32 	%r203, 0;
	bra.uni 	$L__BB0_45;
$L__BB0_43:
	mul.f64 	%fd350, %fd45, 0d3FE45F306DC9C883;
	cvt.rni.s32.f64 	%r203, %fd350;
	cvt.rn.f64.s32 	%fd351, %r203;
	fma.rn.f64 	%fd352, %fd351, 0dBFF921FB54442D18, %fd45;
	fma.rn.f64 	%fd353, %fd351, 0dBC91A62633145C00, %fd352;
	fma.rn.f64 	%fd722, %fd351, 0dB97B839A252049C0, %fd353;
	setp.ltu.f64 	%p41, %fd53, 0d41E0000000000000;
	@%p41 bra 	$L__BB0_45;
	{ // callseq 6, 0
	.param .b64 param0;
	st.param.f64 	[param0], %fd45;
	.param .align 16 .b8 retval0[16];
	call.uni (retval0), 
	__internal_trig_reduction_slowpathd, 
	(
	param0
	);
	ld.param.f64 	%fd722, [retval0];
	ld.param.b32 	%r203, [retval0+8];
	} // callseq 6
$L__BB0_45:
	shl.b32 	%r123, %r203, 6;
	cvt.u64.u32 	%rd43, %r123;
	and.b64  	%rd44, %rd43, 64;
	mov.u64 	%rd45, __cudart_sin_cos_coeffs;
	add.s64 	%rd46, %rd45, %rd44;
	mul.rn.f64 	%fd356, %fd722, %fd722;
	and.b32  	%r124, %r203, 1;
	setp.eq.b32 	%p43, %r124, 1;
	selp.f64 	%fd357, 0dBDA8FF8320FD8164, 0d3DE5DB65F9785EBA, %p43;
	ld.global.nc.v2.f64 	{%fd358, %fd359}, [%rd46];
	fma.rn.f64 	%fd360, %fd357, %fd356, %fd358;
	fma.rn.f64 	%fd361, %fd360, %fd356, %fd359;
	ld.global.nc.v2.f64 	{%fd362, %fd363}, [%rd46+16];
	fma.rn.f64 	%fd364, %fd361, %fd356, %fd362;
	fma.rn.f64 	%fd365, %fd364, %fd356, %fd363;
	ld.global.nc.v2.f64 	{%fd366, %fd367}, [%rd46+32];
	fma.rn.f64 	%fd368, %fd365, %fd356, %fd366;
	fma.rn.f64 	%fd369, %fd368, %fd356, %fd367;
	fma.rn.f64 	%fd370, %fd369, %fd722, %fd722;
	fma.rn.f64 	%fd371, %fd369, %fd356, 0d3FF0000000000000;
	selp.f64 	%fd372, %fd371, %fd370, %p43;
	and.b32  	%r125, %r203, 2;
	setp.eq.s32 	%p44, %r125, 0;
	mov.f64 	%fd373, 0d0000000000000000;
	sub.f64 	%fd374, %fd373, %fd372;
	selp.f64 	%fd375, %fd372, %fd374, %p44;
	mul.f64 	%fd58, %fd52, %fd375;
	@%p36 bra 	$L__BB0_47;
	mov.f64 	%fd381, 0d0000000000000000;
	mul.rn.f64 	%fd724, %fd43, %fd381;
	mov.b32 	%r205, 1;
	bra.uni 	$L__BB0_50;
$L__BB0_47:
	mul.f64 	%fd376, %fd43, 0d3FE45F306DC9C883;
	cvt.rni.s32.f64 	%r204, %fd376;
	cvt.rn.f64.s32 	%fd377, %r204;
	fma.rn.f64 	%fd378, %fd377, 0dBFF921FB54442D18, %fd43;
	fma.rn.f64 	%fd379, %fd377, 0dBC91A62633145C00, %fd378;
	fma.rn.f64 	%fd724, %fd377, 0dB97B839A252049C0, %fd379;
	setp.ltu.f64 	%p45, %fd47, 0d41E0000000000000;
	@%p45 bra 	$L__BB0_49;
	{ // callseq 7, 0
	.param .b64 param0;
	st.param.f64 	[param0], %fd43;
	.param .align 16 .b8 retval0[16];
	call.uni (retval0), 
	__internal_trig_reduction_slowpathd, 
	(
	param0
	);
	ld.param.f64 	%fd724, [retval0];
	ld.param.b32 	%r204, [retval0+8];
	} // callseq 7
$L__BB0_49:
	add.s32 	%r205, %r204, 1;
$L__BB0_50:
	shl.b32 	%r128, %r205, 6;
	cvt.u64.u32 	%rd47, %r128;
	and.b64  	%rd48, %rd47, 64;
	mov.u64 	%rd49, __cudart_sin_cos_coeffs;
	add.s64 	%rd50, %rd49, %rd48;
	mul.rn.f64 	%fd382, %fd724, %fd724;
	and.b32  	%r129, %r205, 1;
	setp.eq.b32 	%p47, %r129, 1;
	selp.f64 	%fd383, 0dBDA8FF8320FD8164, 0d3DE5DB65F9785EBA, %p47;
	ld.global.nc.v2.f64 	{%fd384, %fd385}, [%rd50];
	fma.rn.f64 	%fd386, %fd383, %fd382, %fd384;
	fma.rn.f64 	%fd387, %fd386, %fd382, %fd385;
	ld.global.nc.v2.f64 	{%fd388, %fd389}, [%rd50+16];
	fma.rn.f64 	%fd390, %fd387, %fd382, %fd388;
	fma.rn.f64 	%fd391, %fd390, %fd382, %fd389;
	ld.global.nc.v2.f64 	{%fd392, %fd393}, [%rd50+32];
	fma.rn.f64 	%fd394, %fd391, %fd382, %fd392;
	fma.rn.f64 	%fd395, %fd394, %fd382, %fd393;
	fma.rn.f64 	%fd396, %fd395, %fd724, %fd724;
	fma.rn.f64 	%fd397, %fd395, %fd382, 0d3FF0000000000000;
	selp.f64 	%fd398, %fd397, %fd396, %p47;
	and.b32  	%r130, %r205, 2;
	setp.eq.s32 	%p48, %r130, 0;
	mov.f64 	%fd399, 0d0000000000000000;
	sub.f64 	%fd400, %fd399, %fd398;
	selp.f64 	%fd64, %fd398, %fd400, %p48;
	@%p40 bra 	$L__BB0_52;
	mov.f64 	%fd406, 0d0000000000000000;
	mul.rn.f64 	%fd726, %fd45, %fd406;
	mov.b32 	%r207, 1;
	bra.uni 	$L__BB0_55;
$L__BB0_52:
	mul.f64 	%fd401, %fd45, 0d3FE45F306DC9C883;
	cvt.rni.s32.f64 	%r206, %fd401;
	cvt.rn.f64.s32 	%fd402, %r206;
	fma.rn.f64 	%fd403, %fd402, 0dBFF921FB54442D18, %fd45;
	fma.rn.f64 	%fd404, %fd402, 0dBC91A62633145C00, %fd403;
	fma.rn.f64 	%fd726, %fd402, 0dB97B839A252049C0, %fd404;
	setp.ltu.f64 	%p49, %fd53, 0d41E0000000000000;
	@%p49 bra 	$L__BB0_54;
	{ // callseq 8, 0
	.param .b64 param0;
	st.param.f64 	[param0], %fd45;
	.param .align 16 .b8 retval0[16];
	call.uni (retval0), 
	__internal_trig_reduction_slowpathd, 
	(
	param0
	);
	ld.param.f64 	%fd726, [retval0];
	ld.param.b32 	%r206, [retval0+8];
	} // callseq 8
$L__BB0_54:
	add.s32 	%r207, %r206, 1;
$L__BB0_55:
	shl.b32 	%r133, %r207, 6;
	cvt.u64.u32 	%rd51, %r133;
	and.b64  	%rd52, %rd51, 64;
	mov.u64 	%rd53, __cudart_sin_cos_coeffs;
	add.s64 	%rd54, %rd53, %rd52;
	mul.rn.f64 	%fd407, %fd726, %fd726;
	and.b32  	%r134, %r207, 1;
	setp.eq.b32 	%p50, %r134, 1;
	selp.f64 	%fd408, 0dBDA8FF8320FD8164, 0d3DE5DB65F9785EBA, %p50;
	ld.global.nc.v2.f64 	{%fd409, %fd410}, [%rd54];
	fma.rn.f64 	%fd411, %fd408, %fd407, %fd409;
	fma.rn.f64 	%fd412, %fd411, %fd407, %fd410;
	ld.global.nc.v2.f64 	{%fd413, %fd414}, [%rd54+16];
	fma.rn.f64 	%fd415, %fd412, %fd407, %fd413;
	fma.rn.f64 	%fd416, %fd415, %fd407, %fd414;
	ld.global.nc.v2.f64 	{%fd417, %fd418}, [%rd54+32];
	fma.rn.f64 	%fd419, %fd416, %fd407, %fd417;
	fma.rn.f64 	%fd420, %fd419, %fd407, %fd418;
	fma.rn.f64 	%fd421, %fd420, %fd726, %fd726;
	fma.rn.f64 	%fd422, %fd420, %fd407, 0d3FF0000000000000;
	selp.f64 	%fd423, %fd422, %fd421, %p50;
	and.b32  	%r135, %r207, 2;
	setp.eq.s32 	%p51, %r135, 0;
	mov.f64 	%fd424, 0d0000000000000000;
	sub.f64 	%fd425, %fd424, %fd423;
	selp.f64 	%fd426, %fd423, %fd425, %p51;
	mul.f64 	%fd70, %fd64, %fd426;
	sub.f64 	%fd71, %fd323, %fd324;
	abs.f64 	%fd72, %fd71;
	setp.neu.f64 	%p52, %fd72, 0d7FF0000000000000;
	@%p52 bra 	$L__BB0_57;
	mov.f64 	%fd432, 0d0000000000000000;
	mul.rn.f64 	%fd728, %fd71, %fd432;
	mov.b32 	%r209, 1;
	bra.uni 	$L__BB0_60;
$L__BB0_57:
	mul.f64 	%fd427, %fd71, 0d3FE45F306DC9C883;
	cvt.rni.s32.f64 	%r208, %fd427;
	cvt.rn.f64.s32 	%fd428, %r208;
	fma.rn.f64 	%fd429, %fd428, 0dBFF921FB54442D18, %fd71;
	fma.rn.f64 	%fd430, %fd428, 0dBC91A62633145C00, %fd429;
	fma.rn.f64 	%fd728, %fd428, 0dB97B839A252049C0, %fd430;
	setp.ltu.f64 	%p53, %fd72, 0d41E0000000000000;
	@%p53 bra 	$L__BB0_59;
	{ // callseq 9, 0
	.param .b64 param0;
	st.param.f64 	[param0], %fd71;
	.param .align 16 .b8 retval0[16];
	call.uni (retval0), 
	__internal_trig_reduction_slowpathd, 
	(
	param0
	);
	ld.param.f64 	%fd728, [retval0];
	ld.param.b32 	%r208, [retval0+8];
	} // callseq 9
$L__BB0_59:
	add.s32 	%r209, %r208, 1;
$L__BB0_60:
	shl.b32 	%r138, %r209, 6;
	cvt.u64.u32 	%rd55, %r138;
	and.b64  	%rd56, %rd55, 64;
	add.s64 	%rd58, %rd53, %rd56;
	mul.rn.f64 	%fd433, %fd728, %fd728;
	and.b32  	%r139, %r209, 1;
	setp.eq.b32 	%p54, %r139, 1;
	selp.f64 	%fd434, 0dBDA8FF8320FD8164, 0d3DE5DB65F9785EBA, %p54;
	ld.global.nc.v2.f64 	{%fd435, %fd436}, [%rd58];
	fma.rn.f64 	%fd437, %fd434, %fd433, %fd435;
	fma.rn.f64 	%fd438, %fd437, %fd433, %fd436;
	ld.global.nc.v2.f64 	{%fd439, %fd440}, [%rd58+16];
	fma.rn.f64 	%fd441, %fd438, %fd433, %fd439;
	fma.rn.f64 	%fd442, %fd441, %fd433, %fd440;
	ld.global.nc.v2.f64 	{%fd443, %fd444}, [%rd58+32];
	fma.rn.f64 	%fd445, %fd442, %fd433, %fd443;
	fma.rn.f64 	%fd446, %fd445, %fd433, %fd444;
	fma.rn.f64 	%fd447, %fd446, %fd728, %fd728;
	fma.rn.f64 	%fd448, %fd446, %fd433, 0d3FF0000000000000;
	selp.f64 	%fd449, %fd448, %fd447, %p54;
	and.b32  	%r140, %r209, 2;
	setp.eq.s32 	%p55, %r140, 0;
	mov.f64 	%fd450, 0d0000000000000000;
	sub.f64 	%fd451, %fd450, %fd449;
	selp.f64 	%fd452, %fd449, %fd451, %p55;
	fma.rn.f64 	%fd78, %fd70, %fd452, %fd58;
	{
	.reg .b32 %temp; 
	mov.b64 	{%temp, %r49}, %fd78;
	}
	abs.f64 	%fd79, %fd78;
	{
	.reg .b32 %temp; 
	mov.b64 	{%temp, %r141}, %fd79;
	}
	setp.gt.s32 	%p56, %r141, 1071801957;
	@%p56 bra 	$L__BB0_64;
	mul.f64 	%fd493, %fd78, %fd78;
	fma.rn.f64 	%fd494, %fd493, 0d3FB0066BDC1895E9, 0dBFB3823B180754AF;
	fma.rn.f64 	%fd495, %fd494, %fd493, 0d3FB11E52CC2F79AE;
	fma.rn.f64 	%fd496, %fd495, %fd493, 0dBF924EAF3526861B;
	fma.rn.f64 	%fd497, %fd496, %fd493, 0d3F91DF02A31E6CB7;
	fma.rn.f64 	%fd498, %fd497, %fd493, 0d3F847D18B0EEC6CC;
	fma.rn.f64 	%fd499, %fd498, %fd493, 0d3F8D0AF961BA53B0;
	fma.rn.f64 	%fd500, %fd499, %fd493, 0d3F91BF7734CF1C48;
	fma.rn.f64 	%fd501, %fd500, %fd493, 0d3F96E91483144EF7;
	fma.rn.f64 	%fd502, %fd501, %fd493, 0d3F9F1C6E0A4F9F81;
	fma.rn.f64 	%fd503, %fd502, %fd493, 0d3FA6DB6DC27FA92B;
	fma.rn.f64 	%fd504, %fd503, %fd493, 0d3FB333333320F91B;
	fma.rn.f64 	%fd505, %fd504, %fd493, 0d3FC5555555555F4D;
	mul.f64 	%fd506, %fd493, %fd505;
	fma.rn.f64 	%fd80, %fd506, %fd79, %fd79;
	setp.gt.s32 	%p60, %r49, -1;
	@%p60 bra 	$L__BB0_63;
	mov.f64 	%fd511, 0d3C91A62633145C07;
	add.rn.f64 	%fd512, %fd80, %fd511;
	mov.f64 	%fd513, 0d3FF921FB54442D18;
	add.rn.f64 	%fd729, %fd513, %fd512;
	bra.uni 	$L__BB0_65;
$L__BB0_63:
	mov.f64 	%fd507, 0dBC91A62633145C07;
	add.rn.f64 	%fd508, %fd80, %fd507;
	neg.f64 	%fd509, %fd508;
	mov.f64 	%fd510, 0d3FF921FB54442D18;
	add.rn.f64 	%fd729, %fd510, %fd509;
	bra.uni 	$L__BB0_65;
$L__BB0_64:
	mov.f64 	%fd453, 0d3FF0000000000000;
	sub.f64 	%fd454, %fd453, %fd79;
	{
	.reg .b32 %temp; 
	mov.b64 	{%r142, %temp}, %fd454;
	}
	{
	.reg .b32 %temp; 
	mov.b64 	{%temp, %r143}, %fd454;
	}
	add.s32 	%r144, %r143, -1048576;
	mov.b64 	%fd455, {%r142, %r144};
	rsqrt.approx.ftz.f64 	%fd456, %fd455;
	{
	.reg .b32 %temp; 
	mov.b64 	{%r145, %temp}, %fd456;
	}
	{
	.reg .b32 %temp; 
	mov.b64 	{%temp, %r146}, %fd456;
	}
	add.s32 	%r147, %r146, -1048576;
	mov.b64 	%fd457, {%r145, %r147};
	mul.f64 	%fd458, %fd455, %fd456;
	neg.f64 	%fd459, %fd458;
	fma.rn.f64 	%fd460, %fd458, %fd459, %fd455;
	fma.rn.f64 	%fd461, %fd460, %fd457, %fd458;
	neg.f64 	%fd462, %fd461;
	fma.rn.f64 	%fd463, %fd456, %fd462, 0d3FF0000000000000;
	fma.rn.f64 	%fd464, %fd463, %fd457, %fd457;
	fma.rn.f64 	%fd465, %fd461, %fd462, %fd455;
	fma.rn.f64 	%fd466, %fd465, %fd464, %fd461;
	{
	.reg .b32 %temp; 
	mov.b64 	{%r148, %temp}, %fd466;
	}
	{
	.reg .b32 %temp; 
	mov.b64 	{%temp, %r149}, %fd466;
	}
	add.s32 	%r150, %r149, 1048576;
	mov.b64 	%fd467, {%r148, %r150};
	fma.rn.f64 	%fd468, %fd454, 0d3EC715B371155F70, 0dBEBAC2FE66FAAC4B;
	fma.rn.f64 	%fd469, %fd468, %fd454, 0d3ED9A9B88EFCD9B8;
	fma.rn.f64 	%fd470, %fd469, %fd454, 0d3EDD0F40A8A0C4C3;
	fma.rn.f64 	%fd471, %fd470, %fd454, 0d3EF46D4CFA9E0E1F;
	fma.rn.f64 	%fd472, %fd471, %fd454, 0d3F079C168D1E2422;
	fma.rn.f64 	%fd473, %fd472, %fd454, 0d3F1C9A88C3BCA540;
	fma.rn.f64 	%fd474, %fd473, %fd454, 0d3F31C4E64BD476DF;
	fma.rn.f64 	%fd475, %fd474, %fd454, 0d3F46E8BA60009C8F;
	fma.rn.f64 	%fd476, %fd475, %fd454, 0d3F5F1C71C62B05A2;
	fma.rn.f64 	%fd477, %fd476, %fd454, 0d3F76DB6DB6DC9F2C;
	fma.rn.f64 	%fd478, %fd477, %fd454, 0d3F9333333333329C;
	fma.rn.f64 	%fd479, %fd478, %fd454, 0d3FB5555555555555;
	setp.lt.s32 	%p57, %r143, 1;
	mov.f64 	%fd480, 0d0000000000000000;
	mul.rn.f64 	%fd481, %fd79, %fd480;
	mul.f64 	%fd482, %fd454, %fd479;
	fma.rn.f64 	%fd483, %fd482, %fd467, %fd467;
	selp.f64 	%fd484, %fd481, %fd483, %p57;
	setp.lt.s32 	%p58, %r143, 0;
	mov.f64 	%fd485, 0d7FF0000000000000;
	mul.rn.f64 	%fd486, %fd484, %fd485;
	selp.f64 	%fd487, %fd486, %fd484, %p58;
	setp.lt.s32 	%p59, %r49, 0;
	mov.f64 	%fd488, 0dBCA1A62633145C07;
	add.rn.f64 	%fd489, %fd487, %fd488;
	neg.f64 	%fd490, %fd489;
	mov.f64 	%fd491, 0d400921FB54442D18;
	add.rn.f64 	%fd492, %fd491, %fd490;
	selp.f64 	%fd729, %fd492, %fd487, %p59;
$L__BB0_65:
	mul.f64 	%fd515, %fd729, 0d404CA5DC1A63C1F8;
	mul.f64 	%fd516, %fd515, 0d4010000000000000;
	cvt.rmi.f64.f64 	%fd517, %fd516;
	cvt.rzi.s32.f64 	%r151, %fd517;
	mul.wide.s32 	%rd59, %r151, 4;
	add.s64 	%rd60, %rd2, %rd59;
	atom.global.add.u32 	%r152, [%rd60], 2;
	mul.wide.u32 	%rd61, %r192, 16;
	add.s64 	%rd62, %rd4, %rd61;
	ld.global.f64 	%fd85, [%rd62];
	ld.global.f64 	%fd518, [%rd62+8];
	ld.global.f64 	%fd87, [%rd7];
	ld.global.f64 	%fd519, [%rd7+8];
	setp.eq.f64 	%p61, %fd85, %fd87;
	setp.eq.f64 	%p62, %fd518, %fd519;
	and.pred  	%p63, %p61, %p62;
	mov.f64 	%fd738, 0d0000000000000000;
	@%p63 bra 	$L__BB0_94;
	abs.f64 	%fd89, %fd85;
	setp.neu.f64 	%p64, %fd89, 0d7FF0000000000000;
	@%p64 bra 	$L__BB0_68;
	mov.f64 	%fd525, 0d0000000000000000;
	mul.rn.f64 	%fd730, %fd85, %fd525;
	mov.b32 	%r210, 0;
	bra.uni 	$L__BB0_70;
$L__BB0_68:
	mul.f64 	%fd520, %fd85, 0d3FE45F306DC9C883;
	cvt.rni.s32.f64 	%r210, %fd520;
	cvt.rn.f64.s32 	%fd521, %r210;
	fma.rn.f64 	%fd522, %fd521, 0dBFF921FB54442D18, %fd85;
	fma.rn.f64 	%fd523, %fd521, 0dBC91A62633145C00, %fd522;
	fma.rn.f64 	%fd730, %fd521, 0dB97B839A252049C0, %fd523;
	setp.ltu.f64 	%p65, %fd89, 0d41E0000000000000;
	@%p65 bra 	$L__BB0_70;
	{ // callseq 10, 0
	.param .b64 param0;
	st.param.f64 	[param0], %fd85;
	.param .align 16 .b8 retval0[16];
	call.uni (retval0), 
	__internal_trig_reduction_slowpathd, 
	(
	param0
	);
	ld.param.f64 	%fd730, [retval0];
	ld.param.b32 	%r210, [retval0+8];
	} // callseq 10
$L__BB0_70:
	shl.b32 	%r155, %r210, 6;
	cvt.u64.u32 	%rd63, %r155;
	and.b64  	%rd64, %rd63, 64;
	mov.u64 	%rd65, __cudart_sin_cos_coeffs;
	add.s64 	%rd66, %rd65, %rd64;
	mul.rn.f64 	%fd526, %fd730, %fd730;
	and.b32  	%r156, %r210, 1;
	setp.eq.b32 	%p66, %r156, 1;
	selp.f64 	%fd527, 0dBDA8FF8320FD8164, 0d3DE5DB65F9785EBA, %p66;
	ld.global.nc.v2.f64 	{%fd528, %fd529}, [%rd66];
	fma.rn.f64 	%fd530, %fd527, %fd526, %fd528;
	fma.rn.f64 	%fd531, %fd530, %fd526, %fd529;
	ld.global.nc.v2.f64 	{%fd532, %fd533}, [%rd66+16];
	fma.rn.f64 	%fd534, %fd531, %fd526, %fd532;
	fma.rn.f64 	%fd535, %fd534, %fd526, %fd533;
	ld.global.nc.v2.f64 	{%fd536, %fd537}, [%rd66+32];
	fma.rn.f64 	%fd538, %fd535, %fd526, %fd536;
	fma.rn.f64 	%fd539, %fd538, %fd526, %fd537;
	fma.rn.f64 	%fd540, %fd539, %fd730, %fd730;
	fma.rn.f64 	%fd541, %fd539, %fd526, 0d3FF0000000000000;
	selp.f64 	%fd542, %fd541, %fd540, %p66;
	and.b32  	%r157, %r210, 2;
	setp.eq.s32 	%p67, %r157, 0;
	mov.f64 	%fd543, 0d0000000000000000;
	sub.f64 	%fd544, %fd543, %fd542;
	selp.f64 	%fd94, %fd542, %fd544, %p67;
	abs.f64 	%fd95, %fd87;
	setp.neu.f64 	%p68, %fd95, 0d7FF0000000000000;
	@%p68 bra 	$L__BB0_72;
	mov.f64 	%fd550, 0d0000000000000000;
	mul.rn.f64 	%fd731, %fd87, %fd550;
	mov.b32 	%r211, 0;
	bra.uni 	$L__BB0_74;
$L__BB0_72:
	mul.f64 	%fd545, %fd87, 0d3FE45F306DC9C883;
	cvt.rni.s32.f64 	%r211, %fd545;
	cvt.rn.f64.s32 	%fd546, %r211;
	fma.rn.f64 	%fd547, %fd546, 0dBFF921FB54442D18, %fd87;
	fma.rn.f64 	%fd548, %fd546, 0dBC91A62633145C00, %fd547;
	fma.rn.f64 	%fd731, %fd546, 0dB97B839A252049C0, %fd548;
	setp.ltu.f64 	%p69, %fd95, 0d41E0000000000000;
	@%p69 bra 	$L__BB0_74;
	{ // callseq 11, 0
	.param .b64 param0;
	st.param.f64 	[param0], %fd87;
	.param .align 16 .b8 retval0[16];
	call.uni (retval0), 
	__internal_trig_reduction_slowpathd, 
	(
	param0
	);
	ld.param.f64 	%fd731, [retval0];
	ld.param.b32 	%r211, [retval0+8];
	} // callseq 11
$L__BB0_74:
	setp.neu.f64 	%p70, %fd89, 0d7FF0000000000000;
	shl.b32 	%r160, %r211, 6;
	cvt.u64.u32 	%rd67, %r160;
	and.b64  	%rd68, %rd67, 64;
	mov.u64 	%rd69, __cudart_sin_cos_coeffs;
	add.s64 	%rd70, %rd69, %rd68;
	mul.rn.f64 	%fd551, %fd731, %fd731;
	and.b32  	%r161, %r211, 1;
	setp.eq.b32 	%p71, %r161, 1;
	selp.f64 	%fd552, 0dBDA8FF8320FD8164, 0d3DE5DB65F9785EBA, %p71;
	ld.global.nc.v2.f64 	{%fd553, %fd554}, [%rd70];
	fma.rn.f64 	%fd555, %fd552, %fd551, %fd553;
	fma.rn.f64 	%fd556, %fd555, %fd551, %fd554;
	ld.global.nc.v2.f64 	{%fd557, %fd558}, [%rd70+16];
	fma.rn.f64 	%fd559, %fd556, %fd551, %fd557;
	fma.rn.f64 	%fd560, %fd559, %fd551, %fd558;
	ld.global.nc.v2.f64 	{%fd561, %fd562}, [%rd70+32];
	fma.rn.f64 	%fd563, %fd560, %fd551, %fd561;
	fma.rn.f64 	%fd564, %fd563, %fd551, %fd562;
	fma.rn.f64 	%fd565, %fd564, %fd731, %fd731;
	fma.rn.f64 	%fd566, %fd564, %fd551, 0d3FF0000000000000;
	selp.f64 	%fd567, %fd566, %fd565, %p71;
	and.b32  	%r162, %r211, 2;
	setp.eq.s32 	%p72, %r162, 0;
	mov.f64 	%fd568, 0d0000000000000000;
	sub.f64 	%fd569, %fd568, %fd567;
	selp.f64 	%fd570, %fd567, %fd569, %p72;
	mul.f64 	%fd100, %fd94, %fd570;
	@%p70 bra 	$L__BB0_76;
	mov.f64 	%fd576, 0d0000000000000000;
	mul.rn.f64 	%fd733, %fd85, %fd576;
	mov.b32 	%r213, 1;
	bra.uni 	$L__BB0_79;
$L__BB0_76:
	mul.f64 	%fd571, %fd85, 0d3FE45F306DC9C883;
	cvt.rni.s32.f64 	%r212, %fd571;
	cvt.rn.f64.s32 	%fd572, %r212;
	fma.rn.f64 	%fd573, %fd572, 0dBFF921FB54442D18, %fd85;
	fma.rn.f64 	%fd574, %fd572, 0dBC91A62633145C00, %fd573;
	fma.rn.f64 	%fd733, %fd572, 0dB97B839A252049C0, %fd574;
	setp.ltu.f64 	%p73, %fd89, 0d41E0000000000000;
	@%p73 bra 	$L__BB0_78;
	{ // callseq 12, 0
	.param .b64 param0;
	st.param.f64 	[param0], %fd85;
	.param .align 16 .b8 retval0[16];
	call.uni (retval0), 
	__internal_trig_reduction_slowpathd, 
	(
	param0
	);
	ld.param.f64 	%fd733, [retval0];
	ld.param.b32 	%r212, [retval0+8];
	} // callseq 12
$L__BB0_78:
	add.s32 	%r213, %r212, 1;
$L__BB0_79:
	setp.neu.f64 	%p74, %fd95, 0d7FF0000000000000;
	shl.b32 	%r165, %r213, 6;
	cvt.u64.u32 	%rd71, %r165;
	and.b64  	%rd72, %rd71, 64;
	mov.u64 	%rd73, __cudart_sin_cos_coeffs;
	add.s64 	%rd74, %rd73, %rd72;
	mul.rn.f64 	%fd577, %fd733, %fd733;
	and.b32  	%r166, %r213, 1;
	setp.eq.b32 	%p75, %r166, 1;
	selp.f64 	%fd578, 0dBDA8FF8320FD8164, 0d3DE5DB65F9785EBA, %p75;
	ld.global.nc.v2.f64 	{%fd579, %fd580}, [%rd74];
	fma.rn.f64 	%fd581, %fd578, %fd577, %fd579;
	fma.rn.f64 	%fd582, %fd581, %fd577, %fd580;
	ld.global.nc.v2.f64 	{%fd583, %fd584}, [%rd74+16];
	fma.rn.f64 	%fd585, %fd582, %fd577, %fd583;
	fma.rn.f64 	%fd586, %fd585, %fd577, %fd584;
	ld.global.nc.v2.f64 	{%fd587, %fd588}, [%rd74+32];
	fma.rn.f64 	%fd589, %fd586, %fd577, %fd587;
	fma.rn.f64 	%fd590, %fd589, %fd577, %fd588;
	fma.rn.f64 	%fd591, %fd590, %fd733, %fd733;
	fma.rn.f64 	%fd592, %fd590, %fd577, 0d3FF0000000000000;
	selp.f64 	%fd593, %fd592, %fd591, %p75;
	and.b32  	%r167, %r213, 2;
	setp.eq.s32 	%p76, %r167, 0;
	mov.f64 	%fd594, 0d0000000000000000;
	sub.f64 	%fd595, %fd594, %fd593;
	selp.f64 	%fd106, %fd593, %fd595, %p76;
	@%p74 bra 	$L__BB0_81;
	mov.f64 	%fd601, 0d0000000000000000;
	mul.rn.f64 	%fd735, %fd87, %fd601;
	mov.b32 	%r215, 1;
	bra.uni 	$L__BB0_84;
$L__BB0_81:
	mul.f64 	%fd596, %fd87, 0d3FE45F306DC9C883;
	cvt.rni.s32.f64 	%r214, %fd596;
	cvt.rn.f64.s32 	%fd597, %r214;
	fma.rn.f64 	%fd598, %fd597, 0dBFF921FB54442D18, %fd87;
	fma.rn.f64 	%fd599, %fd597, 0dBC91A62633145C00, %fd598;
	fma.rn.f64 	%fd735, %fd597, 0dB97B839A252049C0, %fd599;
	setp.ltu.f64 	%p77, %fd95, 0d41E0000000000000;
	@%p77 bra 	$L__BB0_83;
	{ // callseq 13, 0
	.param .b64 param0;
	st.param.f64 	[param0], %fd87;
	.param .align 16 .b8 retval0[16];
	call.uni (retval0), 
	__internal_trig_reduction_slowpathd, 
	(
	param0
	);
	ld.param.f64 	%fd735, [retval0];
	ld.param.b32 	%r214, [retval0+8];
	} // callseq 13
$L__BB0_83:
	add.s32 	%r215, %r214, 1;
$L__BB0_84:
	shl.b32 	%r170, %r215, 6;
	cvt.u64.u32 	%rd75, %r170;
	and.b64  	%rd76, %rd75, 64;
	mov.u64 	%rd77, __cudart_sin_cos_coeffs;
	add.s64 	%rd78, %rd77, %rd76;
	mul.rn.f64 	%fd602, %fd735, %fd735;
	and.b32  	%r171, %r215, 1;
	setp.eq.b32 	%p78, %r171, 1;
	selp.f64 	%fd603, 0dBDA8FF8320FD8164, 0d3DE5DB65F9785EBA, %p78;
	ld.global.nc.v2.f64 	{%fd604, %fd605}, [%rd78];
	fma.rn.f64 	%fd606, %fd603, %fd602, %fd604;
	fma.rn.f64 	%fd607, %fd606, %fd602, %fd605;
	ld.global.nc.v2.f64 	{%fd608, %fd609}, [%rd78+16];
	fma.rn.f64 	%fd610, %fd607, %fd602, %fd608;
	fma.rn.f64 	%fd611, %fd610, %fd602, %fd609;
	ld.global.nc.v2.f64 	{%fd612, %fd613}, [%rd78+32];
	fma.rn.f64 	%fd614, %fd611, %fd602, %fd612;
	fma.rn.f64 	%fd615, %fd614, %fd602, %fd613;
	fma.rn.f64 	%fd616, %fd615, %fd735, %fd735;
	fma.rn.f64 	%fd617, %fd615, %fd602, 0d3FF0000000000000;
	selp.f64 	%fd618, %fd617, %fd616, %p78;
	and.b32  	%r172, %r215, 2;
	setp.eq.s32 	%p79, %r172, 0;
	mov.f64 	%fd619, 0d0000000000000000;
	sub.f64 	%fd620, %fd619, %fd618;
	selp.f64 	%fd621, %fd618, %fd620, %p79;
	mul.f64 	%fd112, %fd106, %fd621;
	sub.f64 	%fd113, %fd518, %fd519;
	abs.f64 	%fd114, %fd113;
	setp.neu.f64 	%p80, %fd114, 0d7FF0000000000000;
	@%p80 bra 	$L__BB0_86;
	mov.f64 	%fd627, 0d0000000000000000;
	mul.rn.f64 	%fd737, %fd113, %fd627;
	mov.b32 	%r217, 1;
	bra.uni 	$L__BB0_89;
$L__BB0_86:
	mul.f64 	%fd622, %fd113, 0d3FE45F306DC9C883;
	cvt.rni.s32.f64 	%r216, %fd622;
	cvt.rn.f64.s32 	%fd623, %r216;
	fma.rn.f64 	%fd624, %fd623, 0dBFF921FB54442D18, %fd113;
	fma.rn.f64 	%fd625, %fd623, 0dBC91A62633145C00, %fd624;
	fma.rn.f64 	%fd737, %fd623, 0dB97B839A252049C0, %fd625;
	setp.ltu.f64 	%p81, %fd114, 0d41E0000000000000;
	@%p81 bra 	$L__BB0_88;
	{ // callseq 14, 0
	.param .b64 param0;
	st.param.f64 	[param0], %fd113;
	.param .align 16 .b8 retval0[16];
	call.uni (retval0), 
	__internal_trig_reduction_slowpathd, 
	(
	param0
	);
	ld.param.f64 	%fd737, [retval0];
	ld.param.b32 	%r216, [retval0+8];
	} // callseq 14
$L__BB0_88:
	add.s32 	%r217, %r216, 1;
$L__BB0_89:
	shl.b32 	%r175, %r217, 6;
	cvt.u64.u32 	%rd79, %r175;
	and.b64  	%rd80, %rd79, 64;
	add.s64 	%rd82, %rd77, %rd80;
	mul.rn.f64 	%fd628, %fd737, %fd737;
	and.b32  	%r176, %r217, 1;
	setp.eq.b32 	%p82, %r176, 1;
	selp.f64 	%fd629, 0dBDA8FF8320FD8164, 0d3DE5DB65F9785EBA, %p82;
	ld.global.nc.v2.f64 	{%fd630, %fd631}, [%rd82];
	fma.rn.f64 	%fd632, %fd629, %fd628, %fd630;
	fma.rn.f64 	%fd633, %fd632, %fd628, %fd631;
	ld.global.nc.v2.f64 	{%fd634, %fd635}, [%rd82+16];
	fma.rn.f64 	%fd636, %fd633, %fd628, %fd634;
	fma.rn.f64 	%fd637, %fd636, %fd628, %fd635;
	ld.global.nc.v2.f64 	{%fd638, %fd639}, [%rd82+32];
	fma.rn.f64 	%fd640, %fd637, %fd628, %fd638;
	fma.rn.f64 	%fd641, %fd640, %fd628, %fd639;
	fma.rn.f64 	%fd642, %fd641, %fd737, %fd737;
	fma.rn.f64 	%fd643, %fd641, %fd628, 0d3FF0000000000000;
	selp.f64 	%fd644, %fd643, %fd642, %p82;
	and.b32  	%r177, %r217, 2;
	setp.eq.s32 	%p83, %r177, 0;
	mov.f64 	%fd645, 0d0000000000000000;
	sub.f64 	%fd646, %fd645, %fd644;
	selp.f64 	%fd647, %fd644, %fd646, %p83;
	fma.rn.f64 	%fd120, %fd112, %fd647, %fd100;
	{
	.reg .b32 %temp; 
	mov.b64 	{%temp, %r71}, %fd120;
	}
	abs.f64 	%fd121, %fd120;
	{
	.reg .b32 %temp; 
	mov.b64 	{%temp, %r178}, %fd121;
	}
	setp.gt.s32 	%p84, %r178, 1071801957;
	@%p84 bra 	$L__BB0_93;
	mul.f64 	%fd688, %fd120, %fd120;
	fma.rn.f64 	%fd689, %fd688, 0d3FB0066BDC1895E9, 0dBFB3823B180754AF;
	fma.rn.f64 	%fd690, %fd689, %fd688, 0d3FB11E52CC2F79AE;
	fma.rn.f64 	%fd691, %fd690, %fd688, 0dBF924EAF3526861B;
	fma.rn.f64 	%fd692, %fd691, %fd688, 0d3F91DF02A31E6CB7;
	fma.rn.f64 	%fd693, %fd692, %fd688, 0d3F847D18B0EEC6CC;
	fma.rn.f64 	%fd694, %fd693, %fd688, 0d3F8D0AF961BA53B0;
	fma.rn.f64 	%fd695, %fd694, %fd688, 0d3F91BF7734CF1C48;
	fma.rn.f64 	%fd696, %fd695, %fd688, 0d3F96E91483144EF7;
	fma.rn.f64 	%fd697, %fd696, %fd688, 0d3F9F1C6E0A4F9F81;
	fma.rn.f64 	%fd698, %fd697, %fd688, 0d3FA6DB6DC27FA92B;
	fma.rn.f64 	%fd699, %fd698, %fd688, 0d3FB333333320F91B;
	fma.rn.f64 	%fd700, %fd699, %fd688, 0d3FC5555555555F4D;
	mul.f64 	%fd701, %fd688, %fd700;
	fma.rn.f64 	%fd122, %fd701, %fd121, %fd121;
	setp.gt.s32 	%p88, %r71, -1;
	@%p88 bra 	$L__BB0_92;
	mov.f64 	%fd706, 0d3C91A62633145C07;
	add.rn.f64 	%fd707, %fd122, %fd706;
	mov.f64 	%fd708, 0d3FF921FB54442D18;
	add.rn.f64 	%fd738, %fd708, %fd707;
	bra.uni 	$L__BB0_94;
$L__BB0_92:
	mov.f64 	%fd702, 0dBC91A62633145C07;
	add.rn.f64 	%fd703, %fd122, %fd702;
	neg.f64 	%fd704, %fd703;
	mov.f64 	%fd705, 0d3FF921FB54442D18;
	add.rn.f64 	%fd738, %fd705, %fd704;
	bra.uni 	$L__BB0_94;
$L__BB0_93:
	mov.f64 	%fd648, 0d3FF0000000000000;
	sub.f64 	%fd649, %fd648, %fd121;
	{
	.reg .b32 %temp; 
	mov.b64 	{%r179, %temp}, %fd649;
	}
	{
	.reg .b32 %temp; 
	mov.b64 	{%temp, %r180}, %fd649;
	}
	add.s32 	%r181, %r180, -1048576;
	mov.b64 	%fd650, {%r179, %r181};
	rsqrt.approx.ftz.f64 	%fd651, %fd650;
	{
	.reg .b32 %temp; 
	mov.b64 	{%r182, %temp}, %fd651;
	}
	{
	.reg .b32 %temp; 
	mov.b64 	{%temp, %r183}, %fd651;
	}
	add.s32 	%r184, %r183, -1048576;
	mov.b64 	%fd652, {%r182, %r184};
	mul.f64 	%fd653, %fd650, %fd651;
	neg.f64 	%fd654, %fd653;
	fma.rn.f64 	%fd655, %fd653, %fd654, %fd650;
	fma.rn.f64 	%fd656, %fd655, %fd652, %fd653;
	neg.f64 	%fd657, %fd656;
	fma.rn.f64 	%fd658, %fd651, %fd657, 0d3FF0000000000000;
	fma.rn.f64 	%fd659, %fd658, %fd652, %fd652;
	fma.rn.f64 	%fd660, %fd656, %fd657, %fd650;
	fma.rn.f64 	%fd661, %fd660, %fd659, %fd656;
	{
	.reg .b32 %temp; 
	mov.b64 	{%r185, %temp}, %fd661;
	}
	{
	.reg .b32 %temp; 
	mov.b64 	{%temp, %r186}, %fd661;
	}
	add.s32 	%r187, %r186, 1048576;
	mov.b64 	%fd662, {%r185, %r187};
	fma.rn.f64 	%fd663, %fd649, 0d3EC715B371155F70, 0dBEBAC2FE66FAAC4B;
	fma.rn.f64 	%fd664, %fd663, %fd649, 0d3ED9A9B88EFCD9B8;
	fma.rn.f64 	%fd665, %fd664, %fd649, 0d3EDD0F40A8A0C4C3;
	fma.rn.f64 	%fd666, %fd665, %fd649, 0d3EF46D4CFA9E0E1F;
	fma.rn.f64 	%fd667, %fd666, %fd649, 0d3F079C168D1E2422;
	fma.rn.f64 	%fd668, %fd667, %fd649, 0d3F1C9A88C3BCA540;
	fma.rn.f64 	%fd669, %fd668, %fd649, 0d3F31C4E64BD476DF;
	fma.rn.f64 	%fd670, %fd669, %fd649, 0d3F46E8BA60009C8F;
	fma.rn.f64 	%fd671, %fd670, %fd649, 0d3F5F1C71C62B05A2;
	fma.rn.f64 	%fd672, %fd671, %fd649, 0d3F76DB6DB6DC9F2C;
	fma.rn.f64 	%fd673, %fd672, %fd649, 0d3F9333333333329C;
	fma.rn.f64 	%fd674, %fd673, %fd649, 0d3FB5555555555555;
	setp.lt.s32 	%p85, %r180, 1;
	mov.f64 	%fd675, 0d0000000000000000;
	mul.rn.f64 	%fd676, %fd121, %fd675;
	mul.f64 	%fd677, %fd649, %fd674;
	fma.rn.f64 	%fd678, %fd677, %fd662, %fd662;
	selp.f64 	%fd679, %fd676, %fd678, %p85;
	setp.lt.s32 	%p86, %r180, 0;
	mov.f64 	%fd680, 0d7FF0000000000000;
	mul.rn.f64 	%fd681, %fd679, %fd680;
	selp.f64 	%fd682, %fd681, %fd679, %p86;
	setp.lt.s32 	%p87, %r71, 0;
	mov.f64 	%fd683, 0dBCA1A62633145C07;
	add.rn.f64 	%fd684, %fd682, %fd683;
	neg.f64 	%fd685, %fd684;
	mov.f64 	%fd686, 0d400921FB54442D18;
	add.rn.f64 	%fd687, %fd686, %fd685;
	selp.f64 	%fd738, %fd687, %fd682, %p87;
$L__BB0_94:
	mul.f64 	%fd709, %fd738, 0d404CA5DC1A63C1F8;
	mul.f64 	%fd710, %fd709, 0d4010000000000000;
	cvt.rmi.f64.f64 	%fd711, %fd710;
	cvt.rzi.s32.f64 	%r188, %fd711;
	mul.wide.s32 	%rd83, %r188, 4;
	add.s64 	%rd84, %rd1, %rd83;
	atom.global.add.u32 	%r189, [%rd84], 2;
$L__BB0_95:
	add.s32 	%r193, %r193, %r3;
	setp.lt.s32 	%p89, %r193, %r74;
	@%p89 bra 	$L__BB0_4;
$L__BB0_96:
	add.s32 	%r192, %r192, 1;
	setp.ne.s32 	%p90, %r192, %r74;
	@%p90 bra 	$L__BB0_2;
$L__BB0_97:
	ret;

}
	// .globl	_Z19galaxy_distributionPiS_S_iPd
.visible .entry _Z19galaxy_distributionPiS_S_iPd(
	.param .u64 .ptr .align 1 _Z19galaxy_distributionPiS_S_iPd_param_0,
	.param .u64 .ptr .align 1 _Z19galaxy_distributionPiS_S_iPd_param_1,
	.param .u64 .ptr .align 1 _Z19galaxy_distributionPiS_S_iPd_param_2,
	.param .u32 _Z19galaxy_distributionPiS_S_iPd_param_3,
	.param .u64 .ptr .align 1 _Z19galaxy_distributionPiS_S_iPd_param_4
)
{
	.reg .pred 	%p<4>;
	.reg .b32 	%r<17>;
	.reg .b64 	%rd<16>;
	.reg .b64 	%fd<4>;

	ld.param.u64 	%rd5, [_Z19galaxy_distributionPiS_S_iPd_param_0];
	ld.param.u64 	%rd6, [_Z19galaxy_distributionPiS_S_iPd_param_1];
	ld.param.u64 	%rd7, [_Z19galaxy_distributionPiS_S_iPd_param_2];
	ld.param.u32 	%r7, [_Z19galaxy_distributionPiS_S_iPd_param_3];
	ld.param.u64 	%rd8, [_Z19galaxy_distributionPiS_S_iPd_param_4];
	mov.u32 	%r8, %ctaid.x;
	mov.u32 	%r1, %ntid.x;
	mov.u32 	%r9, %tid.x;
	mad.lo.s32 	%r16, %r8, %r1, %r9;
	setp.ge.s32 	%p1, %r16, %r7;
	@%p1 bra 	$L__BB1_5;
	mov.u32 	%r10, %nctaid.x;
	mul.lo.s32 	%r3, %r1, %r10;
	cvta.to.global.u64 	%rd1, %rd7;
	cvta.to.global.u64 	%rd2, %rd5;
	cvta.to.global.u64 	%rd3, %rd6;
	cvta.to.global.u64 	%rd4, %rd8;
$L__BB1_2:
	mul.wide.s32 	%rd9, %r16, 4;
	add.s64 	%rd10, %rd1, %rd9;
	ld.global.u32 	%r5, [%rd10];
	setp.eq.s32 	%p2, %r5, 0;
	@%p2 bra 	$L__BB1_4;
	add.s64 	%rd12, %rd2, %rd9;
	ld.global.u32 	%r11, [%rd12];
	add.s64 	%rd13, %rd3, %rd9;
	ld.global.u32 	%r12, [%rd13];
	shl.b32 	%r13, %r12, 1;
	sub.s32 	%r14, %r11, %r13;
	add.s32 	%r15, %r14, %r5;
	cvt.rn.f64.s32 	%fd1, %r15;
	cvt.rn.f64.s32 	%fd2, %r5;
	div.rn.f64 	%fd3, %fd1, %fd2;
	mul.wide.s32 	%rd14, %r16, 8;
	add.s64 	%rd15, %rd4, %rd14;
	st.global.f64 	[%rd15], %fd3;
$L__BB1_4:
	add.s32 	%r16, %r16, %r3;
	setp.lt.s32 	%p3, %r16, %r7;
	@%p3 bra 	$L__BB1_2;
$L__BB1_5:
	ret;

}
.func  (.param .align 16 .b8 func_retval0[16]) __internal_trig_reduction_slowpathd(
	.param .b64 __internal_trig_reduction_slowpathd_param_0
)
{
	.local .align 8 .b8 	__local_depot2[40];
	.reg .b64 	%SP;
	.reg .b64 	%SPL;
	.reg .pred 	%p<10>;
	.reg .b32 	%r<47>;
	.reg .b64 	%rd<74>;
	.reg .b64 	%fd<5>;

	mov.u64 	%SPL, __local_depot2;
	ld.param.f64 	%fd4, [__internal_trig_reduction_slowpathd_param_0];
	add.u64 	%rd1, %SPL, 0;
	{
	.reg .b32 %temp; 
	mov.b64 	{%temp, %r1}, %fd4;
	}
	shr.u32 	%r2, %r1, 20;
	and.b32  	%r3, %r2, 2047;
	setp.eq.s32 	%p1, %r3, 2047;
	mov.b32 	%r46, 0;
	@%p1 bra 	$L__BB2_9;
	add.s32 	%r20, %r3, -1024;
	mov.b64 	%rd20, %fd4;
	shl.b64 	%rd2, %rd20, 11;
	shr.u32 	%r4, %r20, 6;
	sub.s32 	%r45, 15, %r4;
	sub.s32 	%r21, 19, %r4;
	setp.lt.u32 	%p2, %r20, 128;
	selp.b32 	%r6, 18, %r21, %p2;
	setp.ge.s32 	%p3, %r45, %r6;
	mov.b64 	%rd70, 0;
	@%p3 bra 	$L__BB2_4;
	add.s32 	%r23, %r6, %r4;
	neg.s32 	%r43, %r23;
	or.b64  	%rd3, %rd2, -9223372036854775808;
	mov.b64 	%rd70, 0;
	mov.b32 	%r42, 0;
	mov.u64 	%rd25, __cudart_i2opi_d;
	mov.u32 	%r44, %r45;
$L__BB2_3:
	.pragma "nounroll";
	mul.wide.s32 	%rd22, %r42, 8;
	add.s64 	%rd23, %rd1, %rd22;
	mul.wide.s32 	%rd24, %r44, 8;
	add.s64 	%rd26, %rd25, %rd24;
	ld.global.nc.u64 	%rd27, [%rd26];
	{
	.reg .u32 %r0, %r1, %r2, %r3, %alo, %ahi, %blo, %bhi, %clo, %chi;
	mov.b64 	{%alo,%ahi}, %rd27;
	mov.b64 	{%blo,%bhi}, %rd3;
	mov.b64 	{%clo,%chi}, %rd70;
	mad.lo.cc.u32 	%r0, %alo, %blo, %clo;
	madc.hi.cc.u32 	%r1, %alo, %blo, %chi;
	madc.hi.u32 	%r2, %alo, %bhi, 0;
	mad.lo.cc.u32 	%r1, %alo, %bhi, %r1;
	madc.hi.cc.u32 	%r2, %ahi, %blo, %r2;
	madc.hi.u32 	%r3, %ahi, %bhi, 0;
	mad.lo.cc.u32 	%r1, %ahi, %blo, %r1;
	madc.lo.cc.u32 	%r2, %ahi, %bhi, %r2;
	addc.u32 	%r3, %r3, 0;
	mov.b64 	%rd28, {%r0,%r1};
	mov.b64 	%rd70, {%r2,%r3};
	}
	st.local.u64 	[%rd23], %rd28;
	add.s32 	%r44, %r44, 1;
	add.s32 	%r43, %r43, 1;
	add.s32 	%r42, %r42, 1;
	setp.ne.s32 	%p4, %r43, -15;
	mov.u32 	%r45, %r6;
	@%p4 bra 	$L__BB2_3;
$L__BB2_4:
	cvt.s64.s32 	%rd29, %r45;
	cvt.u64.u32 	%rd30, %r4;
	add.s64 	%rd31, %rd30, %rd29;
	shl.b64 	%rd32, %rd31, 3;
	add.s64 	%rd33, %rd1, %rd32;
	st.local.u64 	[%rd33+-120], %rd70;
	and.b32  	%r15, %r2, 63;
	ld.local.u64 	%rd72, [%rd1+16];
	ld.local.u64 	%rd71, [%rd1+24];
	setp.eq.s32 	%p5, %r15, 0;
	@%p5 bra 	$L__BB2_6;
	shl.b64 	%rd34, %rd71, %r15;
	shr.u64 	%rd35, %rd72, 1;
	xor.b32  	%r24, %r15, 63;
	shr.u64 	%rd36, %rd35, %r24;
	or.b64  	%rd71, %rd34, %rd36;
	ld.local.u64 	%rd37, [%rd1+8];
	shl.b64 	%rd38, %rd72, %r15;
	shr.u64 	%rd39, %rd37, 1;
	shr.u64 	%rd40, %rd39, %r24;
	or.b64  	%rd72, %rd38, %rd40;
$L__BB2_6:
	and.b32  	%r25, %r1, -2147483648;
	shr.u64 	%rd41, %rd71, 62;
	cvt.u32.u64 	%r26, %rd41;
	mov.b64 	{%r27, %r28}, %rd71;
	mov.b64 	{%r29, %r30}, %rd72;
	shf.l.wrap.b32 	%r31, %r30, %r27, 2;
	shf.l.wrap.b32 	%r32, %r27, %r28, 2;
	mov.b64 	%rd42, {%r31, %r32};
	shl.b64 	%rd43, %rd72, 2;
	shr.u64 	%rd44, %rd42, 63;
	cvt.u32.u64 	%r33, %rd44;
	add.s32 	%r34, %r33, %r26;
	setp.eq.s32 	%p6, %r25, 0;
	neg.s32 	%r35, %r34;
	selp.b32 	%r46, %r34, %r35, %p6;
	setp.gt.s64 	%p7, %rd42, -1;
	mov.b64 	%rd45, 0;
	{
	.reg .u32 %r0, %r1, %r2, %r3, %a0, %a1, %a2, %a3, %b0, %b1, %b2, %b3;
	mov.b64 	{%a0,%a1}, %rd45;
	mov.b64 	{%a2,%a3}, %rd45;
	mov.b64 	{%b0,%b1}, %rd43;
	mov.b64 	{%b2,%b3}, %rd42;
	sub.cc.u32 	%r0, %a0, %b0;
	subc.cc.u32 	%r1, %a1, %b1;
	subc.cc.u32 	%r2, %a2, %b2;
	subc.u32 	%r3, %a3, %b3;
	mov.b64 	%rd46, {%r0,%r1};
	mov.b64 	%rd47, {%r2,%r3};
	}
	xor.b32  	%r36, %r25, -2147483648;
	selp.b64 	%rd73, %rd42, %rd47, %p7;
	selp.b64 	%rd14, %rd43, %rd46, %p7;
	selp.b32 	%r17, %r25, %r36, %p7;
	clz.b64 	%r37, %rd73;
	cvt.u64.u32 	%rd15, %r37;
	setp.eq.s32 	%p8, %r37, 0;
	@%p8 bra 	$L__BB2_8;
	cvt.u32.u64 	%r38, %rd15;
	and.b32  	%r39, %r38, 63;
	shl.b64 	%rd48, %rd73, %r39;
	shr.u64 	%rd49, %rd14, 1;
	not.b32 	%r40, %r38;
	and.b32  	%r41, %r40, 63;
	shr.u64 	%rd50, %rd49, %r41;
	or.b64  	%rd73, %rd48, %rd50;
$L__BB2_8:
	mov.b64 	%rd51, -3958705157555305931;
	{
	.reg .u32 %r0, %r1, %r2, %r3, %alo, %ahi, %blo, %bhi;
	mov.b64 	{%alo,%ahi}, %rd73;
	mov.b64 	{%blo,%bhi}, %rd51;
	mul.lo.u32 	%r0, %alo, %blo;
	mul.hi.u32 	%r1, %alo, %blo;
	mad.lo.cc.u32 	%r1, %alo, %bhi, %r1;
	madc.hi.u32 	%r2, %alo, %bhi, 0;
	mad.lo.cc.u32 	%r1, %ahi, %blo, %r1;
	madc.hi.cc.u32 	%r2, %ahi, %blo, %r2;
	madc.hi.u32 	%r3, %ahi, %bhi, 0;
	mad.lo.cc.u32 	%r2, %ahi, %bhi, %r2;
	addc.u32 	%r3, %r3, 0;
	mov.b64 	%rd52, {%r0,%r1};
	mov.b64 	%rd53, {%r2,%r3};
	}
	setp.gt.s64 	%p9, %rd53, 0;
	{
	.reg .u32 %r0, %r1, %r2, %r3, %a0, %a1, %a2, %a3, %b0, %b1, %b2, %b3;
	mov.b64 	{%a0,%a1}, %rd52;
	mov.b64 	{%a2,%a3}, %rd53;
	mov.b64 	{%b0,%b1}, %rd52;
	mov.b64 	{%b2,%b3}, %rd53;
	add.cc.u32 	%r0, %a0, %b0;
	addc.cc.u32 	%r1, %a1, %b1;
	addc.cc.u32 	%r2, %a2, %b2;
	addc.u32 	%r3, %a3, %b3;
	mov.b64 	%rd54, {%r0,%r1};
	mov.b64 	%rd55, {%r2,%r3};
	}
	selp.b64 	%rd56, %rd55, %rd53, %p9;
	selp.s64 	%rd57, -1, 0, %p9;
	sub.s64 	%rd58, %rd57, %rd15;
	cvt.u64.u32 	%rd59, %r17;
	shl.b64 	%rd60, %rd59, 32;
	add.s64 	%rd61, %rd56, 1;
	shr.u64 	%rd62, %rd61, 10;
	add.s64 	%rd63, %rd62, 1;
	shr.u64 	%rd64, %rd63, 1;
	shl.b64 	%rd65, %rd58, 52;
	add.s64 	%rd66, %rd65, %rd64;
	add.s64 	%rd67, %rd66, 4602678819172646912;
	or.b64  	%rd68, %rd67, %rd60;
	mov.b64 	%fd4, %rd68;
$L__BB2_9:
	st.param.f64 	[func_retval0], %fd4;
	st.param.b32 	[func_retval0+8], %r46;
	ret;

}


// ===== COMPILED SASS (sm_100) =====

	.target	sm_100

	.elftype	@"ET_EXEC"


//--------------------- .note.nv.tkinfo           --------------------------
	.section	.note.nv.tkinfo,"",@"SHT_NOTE"
	.sectionflags	@"SHF_NOTE_NV_TKINFO"
	.tkinfo
        /*0018*/ 	.word	0x00000002
        /*0030*/ 	.string	""
        /*0030*/ 	.string	"ptxas"
        /*0030*/ 	.string	"Cuda compilation tools, release 13.0, V13.0.88"
        /*0030*/ 	.string	"Build cuda_13.0.r13.0/compiler.36424714_0"
        /*0030*/ 	.string	"-arch sm_100 -m 64 "



//--------------------- .note.nv.cuinfo           --------------------------
	.section	.note.nv.cuinfo,"",@"SHT_NOTE"
	.sectionflags	@"SHF_NOTE_NV_CUINFO"
        /*0018*/ 	.short	0x0002
        /*001a*/ 	.short	0x0064
        /*001c*/ 	.short	0x0082
	.zero		2


//--------------------- .nv.info                  --------------------------
	.section	.nv.info,"",@"SHT_CUDA_INFO"
	.align	4


	//----- nvinfo : EIATTR_REGCOUNT
	.align		4
        /*0000*/ 	.byte	0x04, 0x2f
        /*0002*/ 	.short	(.L_3 - .L_2)
	.align		4
.L_2:
        /*0004*/ 	.word	index@(_Z16build_histograms9GalaxySetS_PiS0_S0_i)
        /*0008*/ 	.word	0x00000028


	//----- nvinfo : EIATTR_FRAME_SIZE
	.align		4
.L_3:
        /*000c*/ 	.byte	0x04, 0x11
        /*000e*/ 	.short	(.L_5 - .L_4)
	.align		4
.L_4:
        /*0010*/ 	.word	index@($_Z16build_histograms9GalaxySetS_PiS0_S0_i$__internal_trig_reduction_slowpathd)
        /*0014*/ 	.word	0x00000028


	//----- nvinfo : EIATTR_FRAME_SIZE
	.align		4
.L_5:
        /*0018*/ 	.byte	0x04, 0x11
        /*001a*/ 	.short	(.L_7 - .L_6)
	.align		4
.L_6:
        /*001c*/ 	.word	index@(_Z16build_histograms9GalaxySetS_PiS0_S0_i)
        /*0020*/ 	.word	0x00000028


	//----- nvinfo : EIATTR_REGCOUNT
	.align		4
.L_7:
        /*0024*/ 	.byte	0x04, 0x2f
        /*0026*/ 	.short	(.L_9 - .L_8)
	.align		4
.L_8:
        /*0028*/ 	.word	index@(_Z19galaxy_distributionPiS_S_iPd)
        /*002c*/ 	.word	0x00000020


	//----- nvinfo : EIATTR_FRAME_SIZE
	.align		4
.L_9:
        /*0030*/ 	.byte	0x04, 0x11
        /*0032*/ 	.short	(.L_11 - .L_10)
	.align		4
.L_10:
        /*0034*/ 	.word	index@($__internal_0_$__cuda_sm20_div_rn_f64_full)
        /*0038*/ 	.word	0x00000000


	//----- nvinfo : EIATTR_FRAME_SIZE
	.align		4
.L_11:
        /*003c*/ 	.byte	0x04, 0x11
        /*003e*/ 	.short	(.L_13 - .L_12)
	.align		4
.L_12:
        /*0040*/ 	.word	index@(_Z19galaxy_distributionPiS_S_iPd)
        /*0044*/ 	.word	0x00000000


	//----- nvinfo : EIATTR_MIN_STACK_SIZE
	.align		4
.L_13:
        /*0048*/ 	.byte	0x04, 0x12
        /*004a*/ 	.short	(.L_15 - .L_14)
	.align		4
.L_14:
        /*004c*/ 	.word	index@(_Z19galaxy_distributionPiS_S_iPd)
        /*0050*/ 	.word	0x00000000


	//----- nvinfo : EIATTR_MIN_STACK_SIZE
	.align		4
.L_15:
        /*0054*/ 	.byte	0x04, 0x12
        /*0056*/ 	.short	(.L_17 - .L_16)
	.align		4
.L_16:
        /*0058*/ 	.word	index@(_Z16build_histograms9GalaxySetS_PiS0_S0_i)
        /*005c*/ 	.word	0x00000028
.L_17:


//--------------------- .nv.compat                --------------------------
	.section	.nv.compat,"",@"SHT_CUDA_COMPAT_INFO"
	.align	4
        /*0000*/ 	.byte	0x02, 0x09, 0x00, 0x00, 0x02, 0x02, 0x01, 0x00, 0x02, 0x05, 0x05, 0x00, 0x03, 0x07, 0x01, 0x01
        /*0010*/ 	.byte	0x02, 0x03, 0x00, 0x00, 0x02, 0x06, 0x01, 0x00, 0x04, 0x0b, 0x08, 0x00, 0x01, 0x00, 0x00, 0x00
        /*0020*/ 	.byte	0x00, 0x00, 0x00, 0x00


//--------------------- .nv.info._Z19galaxy_distributionPiS_S_iPd --------------------------
	.section	.nv.info._Z19galaxy_distributionPiS_S_iPd,"",@"SHT_CUDA_INFO"
	.sectionflags	@""
	.align	4


	//----- nvinfo : EIATTR_CUDA_API_VERSION
	.align		4
        /*0000*/ 	.byte	0x04, 0x37
        /*0002*/ 	.short	(.L_19 - .L_18)
.L_18:
        /*0004*/ 	.word	0x00000082


	//----- nvinfo : EIATTR_KPARAM_INFO
	.align		4
.L_19:
        /*0008*/ 	.byte	0x04, 0x17
        /*000a*/ 	.short	(.L_21 - .L_20)
.L_20:
        /*000c*/ 	.word	0x00000000
        /*0010*/ 	.short	0x0004
        /*0012*/ 	.short	0x0020
        /*0014*/ 	.byte	0x00, 0xf5, 0x21, 0x00


	//----- nvinfo : EIATTR_KPARAM_INFO
	.align		4
.L_21:
        /*0018*/ 	.byte	0x04, 0x17
        /*001a*/ 	.short	(.L_23 - .L_22)
.L_22:
        /*001c*/ 	.word	0x00000000
        /*0020*/ 	.short	0x0003
        /*0022*/ 	.short	0x0018
        /*0024*/ 	.byte	0x00, 0xf0, 0x11, 0x00


	//----- nvinfo : EIATTR_KPARAM_INFO
	.align		4
.L_23:
        /*0028*/ 	.byte	0x04, 0x17
        /*002a*/ 	.short	(.L_25 - .L_24)
.L_24:
        /*002c*/ 	.word	0x00000000
        /*0030*/ 	.short	0x0002
        /*0032*/ 	.short	0x0010
        /*0034*/ 	.byte	0x00, 0xf5, 0x21, 0x00


	//----- nvinfo : EIATTR_KPARAM_INFO
	.align		4
.L_25:
        /*0038*/ 	.byte	0x04, 0x17
        /*003a*/ 	.short	(.L_27 - .L_26)
.L_26:
        /*003c*/ 	.word	0x00000000
        /*0040*/ 	.short	0x0001
        /*0042*/ 	.short	0x0008
        /*0044*/ 	.byte	0x00, 0xf5, 0x21, 0x00


	//----- nvinfo : EIATTR_KPARAM_INFO
	.align		4
.L_27:
        /*0048*/ 	.byte	0x04, 0x17
        /*004a*/ 	.short	(.L_29 - .L_28)
.L_28:
        /*004c*/ 	.word	0x00000000
        /*0050*/ 	.short	0x0000
        /*0052*/ 	.short	0x0000
        /*0054*/ 	.byte	0x00, 0xf5, 0x21, 0x00


	//----- nvinfo : EIATTR_SPARSE_MMA_MASK
	.align		4
.L_29:
        /*0058*/ 	.byte	0x03, 0x50
        /*005a*/ 	.short	0x0000


	//----- nvinfo : EIATTR_MAXREG_COUNT
	.align		4
        /*005c*/ 	.byte	0x03, 0x1b
        /*005e*/ 	.short	0x00ff


	//----- nvinfo : EIATTR_MERCURY_ISA_VERSION
	.align		4
        /*0060*/ 	.byte	0x03, 0x5f
        /*0062*/ 	.short	0x0101


	//----- nvinfo : EIATTR_VRC_CTA_INIT_COUNT
	.align		4
        /*0064*/ 	.byte	0x02, 0x4a
	.zero		1
	.zero		1


	//----- nvinfo : EIATTR_EXIT_INSTR_OFFSETS
	.align		4
        /*0068*/ 	.byte	0x04, 0x1c
        /*006a*/ 	.short	(.L_31 - .L_30)


	//   ....[0]....
.L_30:
        /*006c*/ 	.word	0x00000070


	//   ....[1]....
        /*0070*/ 	.word	0x00000370


	//----- nvinfo : EIATTR_CRS_STACK_SIZE
	.align		4
.L_31:
        /*0074*/ 	.byte	0x04, 0x1e
        /*0076*/ 	.short	(.L_33 - .L_32)
.L_32:
        /*0078*/ 	.word	0x00000000


	//----- nvinfo : EIATTR_CBANK_PARAM_SIZE
	.align		4
.L_33:
        /*007c*/ 	.byte	0x03, 0x19
        /*007e*/ 	.short	0x0028


	//----- nvinfo : EIATTR_PARAM_CBANK
	.align		4
        /*0080*/ 	.byte	0x04, 0x0a
        /*0082*/ 	.short	(.L_35 - .L_34)
	.align		4
.L_34:
        /*0084*/ 	.word	index@(.nv.constant0._Z19galaxy_distributionPiS_S_iPd)
        /*0088*/ 	.short	0x0380
        /*008a*/ 	.short	0x0028


	//----- nvinfo : EIATTR_SW_WAR
	.align		4
.L_35:
        /*008c*/ 	.byte	0x04, 0x36
        /*008e*/ 	.short	(.L_37 - .L_36)
.L_36:
        /*0090*/ 	.word	0x00000008
.L_37:


//--------------------- .nv.info._Z16build_histograms9GalaxySetS_PiS0_S0_i --------------------------
	.section	.nv.info._Z16build_histograms9GalaxySetS_PiS0_S0_i,"",@"SHT_CUDA_INFO"
	.sectionflags	@""
	.align	4


	//----- nvinfo : EIATTR_CUDA_API_VERSION
	.align		4
        /*0000*/ 	.byte	0x04, 0x37
        /*0002*/ 	.short	(.L_39 - .L_38)
.L_38:
        /*0004*/ 	.word	0x00000082


	//----- nvinfo : EIATTR_KPARAM_INFO
	.align		4
.L_39:
        /*0008*/ 	.byte	0x04, 0x17
        /*000a*/ 	.short	(.L_41 - .L_40)
.L_40:
        /*000c*/ 	.word	0x00000000
        /*0010*/ 	.short	0x0005
        /*0012*/ 	.short	0x0028
        /*0014*/ 	.byte	0x00, 0xf0, 0x11, 0x00


	//----- nvinfo : EIATTR_KPARAM_INFO
	.align		4
.L_41:
        /*0018*/ 	.byte	0x04, 0x17
        /*001a*/ 	.short	(.L_43 - .L_42)
.L_42:
        /*001c*/ 	.word	0x00000000
        /*0020*/ 	.short	0x0004
        /*0022*/ 	.short	0x0020
        /*0024*/ 	.byte	0x00, 0xf5, 0x21, 0x00


	//----- nvinfo : EIATTR_KPARAM_INFO
	.align		4
.L_43:
        /*0028*/ 	.byte	0x04, 0x17
        /*002a*/ 	.short	(.L_45 - .L_44)
.L_44:
        /*002c*/ 	.word	0x00000000
        /*0030*/ 	.short	0x0003
        /*0032*/ 	.short	0x0018
        /*0034*/ 	.byte	0x00, 0xf5, 0x21, 0x00


	//----- nvinfo : EIATTR_KPARAM_INFO
	.align		4
.L_45:
        /*0038*/ 	.byte	0x04, 0x17
        /*003a*/ 	.short	(.L_47 - .L_46)
.L_46:
        /*003c*/ 	.word	0x00000000
        /*0040*/ 	.short	0x0002
        /*0042*/ 	.short	0x0010
        /*0044*/ 	.byte	0x00, 0xf5, 0x21, 0x00


	//----- nvinfo : EIATTR_KPARAM_INFO
	.align		4
.L_47:
        /*0048*/ 	.byte	0x04, 0x17
        /*004a*/ 	.short	(.L_49 - .L_48)
.L_48:
        /*004c*/ 	.word	0x00000000
        /*0050*/ 	.short	0x0001
        /*0052*/ 	.short	0x0008
        /*0054*/ 	.byte	0x00, 0xf0, 0x21, 0x00


	//----- nvinfo : EIATTR_KPARAM_INFO
	.align		4
.L_49:
        /*0058*/ 	.byte	0x04, 0x17
        /*005a*/ 	.short	(.L_51 - .L_50)
.L_50:
        /*005c*/ 	.word	0x00000000
        /*0060*/ 	.short	0x0000
        /*0062*/ 	.short	0x0000
        /*0064*/ 	.byte	0x00, 0xf0, 0x21, 0x00


	//----- nvinfo : EIATTR_SPARSE_MMA_MASK
	.align		4
.L_51:
        /*0068*/ 	.byte	0x03, 0x50
        /*006a*/ 	.short	0x0000


	//----- nvinfo : EIATTR_MAXREG_COUNT
	.align		4
        /*006c*/ 	.byte	0x03, 0x1b
        /*006e*/ 	.short	0x00ff


	//----- nvinfo : EIATTR_MERCURY_ISA_VERSION
	.align		4
        /*0070*/ 	.byte	0x03, 0x5f
        /*0072*/ 	.short	0x0101


	//----- nvinfo : EIATTR_INT_WARP_WIDE_INSTR_OFFSETS
	.align		4
        /*0074*/ 	.byte	0x04, 0x31
        /*0076*/ 	.short	(.L_53 - .L_52)


	//   ....[0]....
.L_52:
        /*0078*/ 	.word	0x00001d70


	//----- nvinfo : EIATTR_VRC_CTA_INIT_COUNT
	.align		4
.L_53:
        /*007c*/ 	.byte	0x02, 0x4a
	.zero		1
	.zero		1


	//----- nvinfo : EIATTR_EXIT_INSTR_OFFSETS
	.align		4
        /*0080*/ 	.byte	0x04, 0x1c
        /*0082*/ 	.short	(.L_55 - .L_54)


	//   ....[0]....
.L_54:
        /*0084*/ 	.word	0x00000070


	//   ....[1]....
        /*0088*/ 	.word	0x00005600


	//----- nvinfo : EIATTR_CRS_STACK_SIZE
	.align		4
.L_55:
        /*008c*/ 	.byte	0x04, 0x1e
        /*008e*/ 	.short	(.L_57 - .L_56)
.L_56:
        /*0090*/ 	.word	0x00000000


	//----- nvinfo : EIATTR_CBANK_PARAM_SIZE
	.align		4
.L_57:
        /*0094*/ 	.byte	0x03, 0x19
        /*0096*/ 	.short	0x002c


	//----- nvinfo : EIATTR_PARAM_CBANK
	.align		4
        /*0098*/ 	.byte	0x04, 0x0a
        /*009a*/ 	.short	(.L_59 - .L_58)
	.align		4
.L_58:
        /*009c*/ 	.word	index@(.nv.constant0._Z16build_histograms9GalaxySetS_PiS0_S0_i)
        /*00a0*/ 	.short	0x0380
        /*00a2*/ 	.short	0x002c


	//----- nvinfo : EIATTR_SW_WAR
	.align		4
.L_59:
        /*00a4*/ 	.byte	0x04, 0x36
        /*00a6*/ 	.short	(.L_61 - .L_60)
.L_60:
        /*00a8*/ 	.word	0x00000008
.L_61:


//--------------------- .nv.callgraph             --------------------------
	.section	.nv.callgraph,"",@"SHT_CUDA_CALLGRAPH"
	.align	4
	.sectionentsize	8
	.align		4
        /*0000*/ 	.word	0x00000000
	.align		4
        /*0004*/ 	.word	0xffffffff
	.align		4
        /*0008*/ 	.word	0x00000000
	.align		4
        /*000c*/ 	.word	0xfffffffe
	.align		4
        /*0010*/ 	.word	0x00000000
	.align		4
        /*0014*/ 	.word	0xfffffffd
	.align		4
        /*0018*/ 	.word	0x00000000
	.align		4
        /*001c*/ 	.word	0xfffffffc


//--------------------- .nv.constant4             --------------------------
	.section	.nv.constant4,"a",@progbits
	.align	8
	.align		8
.nv.constant4:
        /*0000*/ 	.dword	__cudart_i2opi_d
	.align		8
        /*0008*/ 	.dword	__cudart_sin_cos_coeffs


//--------------------- .text._Z19galaxy_distributionPiS_S_iPd --------------------------
	.section	.text._Z19galaxy_distributionPiS_S_iPd,"ax",@progbits
	.align	128
        .global         _Z19galaxy_distributionPiS_S_iPd
        .type           _Z19galaxy_distributionPiS_S_iPd,@function
        .size           _Z19galaxy_distributionPiS_S_iPd,(.L_x_83 - _Z19galaxy_distributionPiS_S_iPd)
        .other          _Z19galaxy_distributionPiS_S_iPd,@"STO_CUDA_ENTRY STV_DEFAULT"
_Z19galaxy_distributionPiS_S_iPd:
.text._Z19galaxy_distributionPiS_S_iPd:
[----:B------:R-:W-:Y:S01]  /*0000*/  LDC R1, c[0x0][0x37c] ;  /* 0x0000df00ff017b82 */ /* 0x000fe20000000800 */
[----:B------:R-:W0:Y:S07]  /*0010*/  S2R R2, SR_TID.X ;  /* 0x0000000000027919 */ /* 0x000e2e0000002100 */
[----:B------:R-:W0:Y:S01]  /*0020*/  S2UR UR4, SR_CTAID.X ;  /* 0x00000000000479c3 */ /* 0x000e220000002500 */
[----:B------:R-:W1:Y:S07]  /*0030*/  LDCU UR5, c[0x0][0x398] ;  /* 0x00007300ff0577ac */ /* 0x000e6e0008000800 */
[----:B------:R-:W0:Y:S02]  /*0040*/  LDC R3, c[0x0][0x360] ;  /* 0x0000d800ff037b82 */ /* 0x000e240000000800 */
[----:B0-----:R-:W-:-:S05]  /*0050*/  IMAD R2, R3, UR4, R2 ;  /* 0x0000000403027c24 */ /* 0x001fca000f8e0202 */
[----:B-1----:R-:W-:-:S13]  /*0060*/  ISETP.GE.AND P0, PT, R2, UR5, PT ;  /* 0x0000000502007c0c */ /* 0x002fda000bf06270 */
[----:B------:R-:W-:Y:S05]  /*0070*/  @P0 EXIT ;  /* 0x000000000000094d */ /* 0x000fea0003800000 */
[----:B------:R-:W0:Y:S01]  /*0080*/  LDC.64 R16, c[0x0][0x390] ;  /* 0x0000e400ff107b82 */ /* 0x000e220000000a00 */
[----:B------:R-:W1:Y:S01]  /*0090*/  LDCU UR4, c[0x0][0x370] ;  /* 0x00006e00ff0477ac */ /* 0x000e620008000800 */
[----:B------:R-:W2:Y:S06]  /*00a0*/  LDCU.64 UR6, c[0x0][0x358] ;  /* 0x00006b00ff0677ac */ /* 0x000eac0008000a00 */
[----:B------:R-:W3:Y:S01]  /*00b0*/  LDC.64 R14, c[0x0][0x3a0] ;  /* 0x0000e800ff0e7b82 */ /* 0x000ee20000000a00 */
[----:B------:R-:W4:Y:S07]  /*00c0*/  LDCU UR5, c[0x0][0x398] ;  /* 0x00007300ff0577ac */ /* 0x000f2e0008000800 */
[----:B------:R-:W0:Y:S01]  /*00d0*/  LDC.64 R12, c[0x0][0x380] ;  /* 0x0000e000ff0c7b82 */ /* 0x000e220000000a00 */
[----:B-1----:R-:W-:-:S07]  /*00e0*/  IMAD R3, R3, UR4, RZ ;  /* 0x0000000403037c24 */ /* 0x002fce000f8e02ff */
[----:B--2---:R-:W1:Y:S02]  /*00f0*/  LDC.64 R10, c[0x0][0x388] ;  /* 0x0000e200ff0a7b82 */ /* 0x004e640000000a00 */
.L_x_4:
[----:B0-----:R-:W-:-:S05]  /*0100*/  IMAD.WIDE R4, R2, 0x4, R16 ;  /* 0x0000000402047825 */ /* 0x001fca00078e0210 */
[----:B------:R-:W2:Y:S01]  /*0110*/  LDG.E R25, desc[UR6][R4.64] ;  /* 0x0000000604197981 */ /* 0x000ea2000c1e1900 */
[----:B------:R-:W-:Y:S01]  /*0120*/  BSSY.RECONVERGENT B0, `(.L_x_0) ;  /* 0x0000021000007945 */ /* 0x000fe20003800200 */
[----:B--2---:R-:W-:-:S13]  /*0130*/  ISETP.NE.AND P0, PT, R25, RZ, PT ;  /* 0x000000ff1900720c */ /* 0x004fda0003f05270 */
[----:B------:R-:W-:Y:S05]  /*0140*/  @!P0 BRA `(.L_x_1) ;  /* 0x0000000000788947 */ /* 0x000fea0003800000 */
[----:B------:R-:W-:-:S04]  /*0150*/  IMAD.WIDE R4, R2, 0x4, R12 ;  /* 0x0000000402047825 */ /* 0x000fc800078e020c */
[----:B-1----:R-:W-:Y:S02]  /*0160*/  IMAD.WIDE R6, R2, 0x4, R10 ;  /* 0x0000000402067825 */ /* 0x002fe400078e020a */
[----:B------:R-:W2:Y:S04]  /*0170*/  LDG.E R4, desc[UR6][R4.64] ;  /* 0x0000000604047981 */ /* 0x000ea8000c1e1900 */
[----:B------:R-:W2:Y:S01]  /*0180*/  LDG.E R7, desc[UR6][R6.64] ;  /* 0x0000000606077981 */ /* 0x000ea2000c1e1900 */
[----:B------:R-:W0:Y:S01]  /*0190*/  I2F.F64 R18, R25 ;  /* 0x0000001900127312 */ /* 0x000e220000201c00 */
[----:B------:R-:W-:Y:S01]  /*01a0*/  IMAD.MOV.U32 R8, RZ, RZ, 0x1 ;  /* 0x00000001ff087424 */ /* 0x000fe200078e00ff */
[----:B------:R-:W-:Y:S06]  /*01b0*/  BSSY.RECONVERGENT B1, `(.L_x_2) ;  /* 0x0000015000017945 */ /* 0x000fec0003800200 */
[----:B0-----:R-:W0:Y:S02]  /*01c0*/  MUFU.RCP64H R9, R19 ;  /* 0x0000001300097308 */ /* 0x001e240000001800 */
[----:B0-----:R-:W-:-:S08]  /*01d0*/  DFMA R20, -R18, R8, 1 ;  /* 0x3ff000001214742b */ /* 0x001fd00000000108 */
[----:B------:R-:W-:-:S08]  /*01e0*/  DFMA R20, R20, R20, R20 ;  /* 0x000000141414722b */ /* 0x000fd00000000014 */
[----:B------:R-:W-:-:S08]  /*01f0*/  DFMA R20, R8, R20, R8 ;  /* 0x000000140814722b */ /* 0x000fd00000000008 */
[----:B------:R-:W-:-:S08]  /*0200*/  DFMA R22, -R18, R20, 1 ;  /* 0x3ff000001216742b */ /* 0x000fd00000000114 */
[----:B------:R-:W-:Y:S01]  /*0210*/  DFMA R22, R20, R22, R20 ;  /* 0x000000161416722b */ /* 0x000fe20000000014 */
[----:B--2---:R-:W-:-:S04]  /*0220*/  IMAD R0, R7, -0x2, R4 ;  /* 0xfffffffe07007824 */ /* 0x004fc800078e0204 */
[----:B------:R-:W-:-:S04]  /*0230*/  IMAD.IADD R0, R25, 0x1, R0 ;  /* 0x0000000119007824 */ /* 0x000fc800078e0200 */
[----:B------:R-:W0:Y:S02]  /*0240*/  I2F.F64 R8, R0 ;  /* 0x0000000000087312 */ /* 0x000e240000201c00 */
[----:B0-----:R-:W-:Y:S01]  /*0250*/  DMUL R4, R8, R22 ;  /* 0x0000001608047228 */ /* 0x001fe20000000000 */
[----:B------:R-:W-:-:S07]  /*0260*/  FSETP.GEU.AND P1, PT, |R9|, 6.5827683646048100446e-37, PT ;  /* 0x036000000900780b */ /* 0x000fce0003f2e200 */
[----:B------:R-:W-:-:S08]  /*0270*/  DFMA R6, -R18, R4, R8 ;  /* 0x000000041206722b */ /* 0x000fd00000000108 */
[----:B------:R-:W-:-:S10]  /*0280*/  DFMA R4, R22, R6, R4 ;  /* 0x000000061604722b */ /* 0x000fd40000000004 */
[----:B------:R-:W-:-:S05]  /*0290*/  FFMA R6, RZ, R19, R5 ;  /* 0x00000013ff067223 */ /* 0x000fca0000000005 */
[----:B------:R-:W-:-:S13]  /*02a0*/  FSETP.GT.AND P0, PT, |R6|, 1.469367938527859385e-39, PT ;  /* 0x001000000600780b */ /* 0x000fda0003f04200 */
[----:B------:R-:W-:Y:S05]  /*02b0*/  @P0 BRA P1, `(.L_x_3) ;  /* 0x0000000000100947 */ /* 0x000fea0000800000 */
[----:B------:R-:W-:-:S07]  /*02c0*/  MOV R0, 0x2e0 ;  /* 0x000002e000007802 */ /* 0x000fce0000000f00 */
[----:B---34-:R-:W-:Y:S05]  /*02d0*/  CALL.REL.NOINC `($__internal_0_$__cuda_sm20_div_rn_f64_full) ;  /* 0x0000000000287944 */ /* 0x018fea0003c00000 */
[----:B------:R-:W-:Y:S02]  /*02e0*/  IMAD.MOV.U32 R4, RZ, RZ, R20 ;  /* 0x000000ffff047224 */ /* 0x000fe400078e0014 */
[----:B------:R-:W-:-:S07]  /*02f0*/  IMAD.MOV.U32 R5, RZ, RZ, R21 ;  /* 0x000000ffff057224 */ /* 0x000fce00078e0015 */
.L_x_3:
[----:B----4-:R-:W-:Y:S05]  /*0300*/  BSYNC.RECONVERGENT B1 ;  /* 0x0000000000017941 */ /* 0x010fea0003800200 */
.L_x_2:
[----:B---3--:R-:W-:-:S05]  /*0310*/  IMAD.WIDE R6, R2, 0x8, R14 ;  /* 0x0000000802067825 */ /* 0x008fca00078e020e */
[----:B------:R0:W-:Y:S02]  /*0320*/  STG.E.64 desc[UR6][R6.64], R4 ;  /* 0x0000000406007986 */ /* 0x0001e4000c101b06 */
.L_x_1:
[----:B----4-:R-:W-:Y:S05]  /*0330*/  BSYNC.RECONVERGENT B0 ;  /* 0x0000000000007941 */ /* 0x010fea0003800200 */
.L_x_0:
[----:B------:R-:W-:-:S05]  /*0340*/  IMAD.IADD R2, R3, 0x1, R2 ;  /* 0x0000000103027824 */ /* 0x000fca00078e0202 */
[----:B------:R-:W-:-:S13]  /*0350*/  ISETP.GE.AND P0, PT, R2, UR5, PT ;  /* 0x0000000502007c0c */ /* 0x000fda000bf06270 */
[----:B------:R-:W-:Y:S05]  /*0360*/  @!P0 BRA `(.L_x_4) ;  /* 0xfffffffc00648947 */ /* 0x000fea000383ffff */
[----:B------:R-:W-:Y:S05]  /*0370*/  EXIT ;  /* 0x000000000000794d */ /* 0x000fea0003800000 */
        .weak           $__internal_0_$__cuda_sm20_div_rn_f64_full
        .type           $__internal_0_$__cuda_sm20_div_rn_f64_full,@function
        .size           $__internal_0_$__cuda_sm20_div_rn_f64_full,(.L_x_83 - $__internal_0_$__cuda_sm20_div_rn_f64_full)
$__internal_0_$__cuda_sm20_div_rn_f64_full:
[----:B------:R-:W-:Y:S01]  /*0380*/  FSETP.GEU.AND P2, PT, |R9|, 1.469367938527859385e-39, PT ;  /* 0x001000000900780b */ /* 0x000fe20003f4e200 */
[--C-:B------:R-:W-:Y:S01]  /*0390*/  IMAD.MOV.U32 R4, RZ, RZ, R18.reuse ;  /* 0x000000ffff047224 */ /* 0x100fe200078e0012 */
[C---:B------:R-:W-:Y:S01]  /*03a0*/  FSETP.GEU.AND P0, PT, |R19|.reuse, 1.469367938527859385e-39, PT ;  /* 0x001000001300780b */ /* 0x040fe20003f0e200 */
[----:B------:R-:W-:Y:S01]  /*03b0*/  IMAD.MOV.U32 R5, RZ, RZ, R19 ;  /* 0x000000ffff057224 */ /* 0x000fe200078e0013 */
[----:B------:R-:W-:Y:S01]  /*03c0*/  LOP3.LUT R6, R19, 0x800fffff, RZ, 0xc0, !PT ;  /* 0x800fffff13067812 */ /* 0x000fe200078ec0ff */
[----:B------:R-:W-:Y:S01]  /*03d0*/  IMAD.MOV.U32 R27, RZ, RZ, 0x1ca00000 ;  /* 0x1ca00000ff1b7424 */ /* 0x000fe200078e00ff */
[----:B------:R-:W-:Y:S01]  /*03e0*/  LOP3.LUT R26, R9, 0x7ff00000, RZ, 0xc0, !PT ;  /* 0x7ff00000091a7812 */ /* 0x000fe200078ec0ff */
[----:B------:R-:W-:Y:S01]  /*03f0*/  IMAD.MOV.U32 R20, RZ, RZ, 0x1 ;  /* 0x00000001ff147424 */ /* 0x000fe200078e00ff */
[----:B------:R-:W-:Y:S01]  /*0400*/  LOP3.LUT R7, R6, 0x3ff00000, RZ, 0xfc, !PT ;  /* 0x3ff0000006077812 */ /* 0x000fe200078efcff */
[----:B------:R-:W-:Y:S01]  /*0410*/  IMAD.MOV.U32 R6, RZ, RZ, R18 ;  /* 0x000000ffff067224 */ /* 0x000fe200078e0012 */
[----:B------:R-:W-:Y:S01]  /*0420*/  LOP3.LUT R29, R19, 0x7ff00000, RZ, 0xc0, !PT ;  /* 0x7ff00000131d7812 */ /* 0x000fe200078ec0ff */
[----:B------:R-:W-:Y:S01]  /*0430*/  IMAD.MOV.U32 R18, RZ, RZ, R8 ;  /* 0x000000ffff127224 */ /* 0x000fe200078e0008 */
[----:B------:R-:W-:Y:S01]  /*0440*/  BSSY.RECONVERGENT B2, `(.L_x_5) ;  /* 0x000004d000027945 */ /* 0x000fe20003800200 */
[----:B------:R-:W-:Y:S01]  /*0450*/  @!P2 LOP3.LUT R21, R5, 0x7ff00000, RZ, 0xc0, !PT ;  /* 0x7ff000000515a812 */ /* 0x000fe200078ec0ff */
[----:B------:R-:W-:Y:S01]  /*0460*/  @!P2 IMAD.MOV.U32 R22, RZ, RZ, RZ ;  /* 0x000000ffff16a224 */ /* 0x000fe200078e00ff */
[----:B------:R-:W-:Y:S01]  /*0470*/  @!P0 DMUL R6, R4, 8.98846567431157953865e+307 ;  /* 0x7fe0000004068828 */ /* 0x000fe20000000000 */
[----:B------:R-:W-:-:S02]  /*0480*/  ISETP.GE.U32.AND P1, PT, R26, R29, PT ;  /* 0x0000001d1a00720c */ /* 0x000fc40003f26070 */
[----:B------:R-:W-:Y:S02]  /*0490*/  @!P2 ISETP.GE.U32.AND P3, PT, R26, R21, PT ;  /* 0x000000151a00a20c */ /* 0x000fe40003f66070 */
[C---:B------:R-:W-:Y:S01]  /*04a0*/  SEL R19, R27.reuse, 0x63400000, !P1 ;  /* 0x634000001b137807 */ /* 0x040fe20004800000 */
[----:B------:R-:W0:Y:S01]  /*04b0*/  MUFU.RCP64H R21, R7 ;  /* 0x0000000700157308 */ /* 0x000e220000001800 */
[----:B------:R-:W-:Y:S02]  /*04c0*/  @!P2 SEL R23, R27, 0x63400000, !P3 ;  /* 0x634000001b17a807 */ /* 0x000fe40005800000 */
[--C-:B------:R-:W-:Y:S02]  /*04d0*/  LOP3.LUT R19, R19, 0x800fffff, R9.reuse, 0xf8, !PT ;  /* 0x800fffff13137812 */ /* 0x100fe400078ef809 */
[----:B------:R-:W-:Y:S02]  /*04e0*/  @!P2 LOP3.LUT R23, R23, 0x80000000, R9, 0xf8, !PT ;  /* 0x800000001717a812 */ /* 0x000fe400078ef809 */
[----:B------:R-:W-:-:S02]  /*04f0*/  @!P0 LOP3.LUT R29, R7, 0x7ff00000, RZ, 0xc0, !PT ;  /* 0x7ff00000071d8812 */ /* 0x000fc400078ec0ff */
[----:B------:R-:W-:-:S06]  /*0500*/  @!P2 LOP3.LUT R23, R23, 0x100000, RZ, 0xfc, !PT ;  /* 0x001000001717a812 */ /* 0x000fcc00078efcff */
[----:B------:R-:W-:Y:S02]  /*0510*/  @!P2 DFMA R18, R18, 2, -R22 ;  /* 0x400000001212a82b */ /* 0x000fe40000000816 */
[----:B0-----:R-:W-:-:S08]  /*0520*/  DFMA R22, R20, -R6, 1 ;  /* 0x3ff000001416742b */ /* 0x001fd00000000806 */
[----:B------:R-:W-:-:S08]  /*0530*/  DFMA R22, R22, R22, R22 ;  /* 0x000000161616722b */ /* 0x000fd00000000016 */
[----:B------:R-:W-:-:S08]  /*0540*/  DFMA R22, R20, R22, R20 ;  /* 0x000000161416722b */ /* 0x000fd00000000014 */
[----:B------:R-:W-:-:S08]  /*0550*/  DFMA R20, R22, -R6, 1 ;  /* 0x3ff000001614742b */ /* 0x000fd00000000806 */
[----:B------:R-:W-:-:S08]  /*0560*/  DFMA R20, R22, R20, R22 ;  /* 0x000000141614722b */ /* 0x000fd00000000016 */
[----:B------:R-:W-:-:S08]  /*0570*/  DMUL R22, R20, R18 ;  /* 0x0000001214167228 */ /* 0x000fd00000000000 */
[----:B------:R-:W-:-:S08]  /*0580*/  DFMA R24, R22, -R6, R18 ;  /* 0x800000061618722b */ /* 0x000fd00000000012 */
[----:B------:R-:W-:Y:S01]  /*0590*/  DFMA R24, R20, R24, R22 ;  /* 0x000000181418722b */ /* 0x000fe20000000016 */
[----:B------:R-:W-:Y:S01]  /*05a0*/  IMAD.MOV.U32 R22, RZ, RZ, R26 ;  /* 0x000000ffff167224 */ /* 0x000fe200078e001a */
[----:B------:R-:W-:-:S05]  /*05b0*/  @!P2 LOP3.LUT R22, R19, 0x7ff00000, RZ, 0xc0, !PT ;  /* 0x7ff000001316a812 */ /* 0x000fca00078ec0ff */
[----:B------:R-:W-:-:S05]  /*05c0*/  VIADD R20, R22, 0xffffffff ;  /* 0xffffffff16147836 */ /* 0x000fca0000000000 */
[----:B------:R-:W-:Y:S01]  /*05d0*/  ISETP.GT.U32.AND P0, PT, R20, 0x7feffffe, PT ;  /* 0x7feffffe1400780c */ /* 0x000fe20003f04070 */
[----:B------:R-:W-:-:S05]  /*05e0*/  VIADD R20, R29, 0xffffffff ;  /* 0xffffffff1d147836 */ /* 0x000fca0000000000 */
[----:B------:R-:W-:-:S13]  /*05f0*/  ISETP.GT.U32.OR P0, PT, R20, 0x7feffffe, P0 ;  /* 0x7feffffe1400780c */ /* 0x000fda0000704470 */
[----:B------:R-:W-:Y:S05]  /*0600*/  @P0 BRA `(.L_x_6) ;  /* 0x00000000006c0947 */ /* 0x000fea0003800000 */
[----:B------:R-:W-:-:S04]  /*0610*/  LOP3.LUT R9, R5, 0x7ff00000, RZ, 0xc0, !PT ;  /* 0x7ff0000005097812 */ /* 0x000fc800078ec0ff */
[CC--:B------:R-:W-:Y:S02]  /*0620*/  VIADDMNMX R8, R26.reuse, -R9.reuse, 0xb9600000, !PT ;  /* 0xb96000001a087446 */ /* 0x0c0fe40007800909 */
[----:B------:R-:W-:Y:S02]  /*0630*/  ISETP.GE.U32.AND P0, PT, R26, R9, PT ;  /* 0x000000091a00720c */ /* 0x000fe40003f06070 */
[----:B------:R-:W-:Y:S02]  /*0640*/  VIMNMX R8, PT, PT, R8, 0x46a00000, PT ;  /* 0x46a0000008087848 */ /* 0x000fe40003fe0100 */
[----:B------:R-:W-:-:S05]  /*0650*/  SEL R27, R27, 0x63400000, !P0 ;  /* 0x634000001b1b7807 */ /* 0x000fca0004000000 */
[----:B------:R-:W-:Y:S02]  /*0660*/  IMAD.IADD R22, R8, 0x1, -R27 ;  /* 0x0000000108167824 */ /* 0x000fe400078e0a1b */
[----:B------:R-:W-:Y:S02]  /*0670*/  IMAD.MOV.U32 R8, RZ, RZ, RZ ;  /* 0x000000ffff087224 */ /* 0x000fe400078e00ff */
[----:B------:R-:W-:-:S06]  /*0680*/  VIADD R9, R22, 0x7fe00000 ;  /* 0x7fe0000016097836 */ /* 0x000fcc0000000000 */
[----:B------:R-:W-:-:S10]  /*0690*/  DMUL R20, R24, R8 ;  /* 0x0000000818147228 */ /* 0x000fd40000000000 */
[----:B------:R-:W-:-:S13]  /*06a0*/  FSETP.GTU.AND P0, PT, |R21|, 1.469367938527859385e-39, PT ;  /* 0x001000001500780b */ /* 0x000fda0003f0c200 */
[----:B------:R-:W-:Y:S05]  /*06b0*/  @P0 BRA `(.L_x_7) ;  /* 0x0000000000940947 */ /* 0x000fea0003800000 */
[----:B------:R-:W-:Y:S01]  /*06c0*/  DFMA R6, R24, -R6, R18 ;  /* 0x800000061806722b */ /* 0x000fe20000000012 */
[----:B------:R-:W-:-:S09]  /*06d0*/  IMAD.MOV.U32 R8, RZ, RZ, RZ ;  /* 0x000000ffff087224 */ /* 0x000fd200078e00ff */
[C---:B------:R-:W-:Y:S02]  /*06e0*/  FSETP.NEU.AND P0, PT, R7.reuse, RZ, PT ;  /* 0x000000ff0700720b */ /* 0x040fe40003f0d000 */
[----:B------:R-:W-:-:S04]  /*06f0*/  LOP3.LUT R5, R7, 0x80000000, R5, 0x48, !PT ;  /* 0x8000000007057812 */ /* 0x000fc800078e4805 */
[----:B------:R-:W-:-:S07]  /*0700*/  LOP3.LUT R9, R5, R9, RZ, 0xfc, !PT ;  /* 0x0000000905097212 */ /* 0x000fce00078efcff */
[----:B------:R-:W-:Y:S05]  /*0710*/  @!P0 BRA `(.L_x_7) ;  /* 0x00000000007c8947 */ /* 0x000fea0003800000 */
[----:B------:R-:W-:Y:S01]  /*0720*/  IMAD.MOV R7, RZ, RZ, -R22 ;  /* 0x000000ffff077224 */ /* 0x000fe200078e0a16 */
[----:B------:R-:W-:Y:S01]  /*0730*/  DMUL.RP R8, R24, R8 ;  /* 0x0000000818087228 */ /* 0x000fe20000008000 */
[----:B------:R-:W-:-:S06]  /*0740*/  IMAD.MOV.U32 R6, RZ, RZ, RZ ;  /* 0x000000ffff067224 */ /* 0x000fcc00078e00ff */
[----:B------:R-:W-:-:S03]  /*0750*/  DFMA R6, R20, -R6, R24 ;  /* 0x800000061406722b */ /* 0x000fc60000000018 */
[----:B------:R-:W-:-:S03]  /*0760*/  LOP3.LUT R5, R9, R5, RZ, 0x3c, !PT ;  /* 0x0000000509057212 */ /* 0x000fc600078e3cff */
[----:B------:R-:W-:-:S04]  /*0770*/  IADD3 R6, PT, PT, -R22, -0x43300000, RZ ;  /* 0xbcd0000016067810 */ /* 0x000fc80007ffe1ff */
[----:B------:R-:W-:-:S04]  /*0780*/  FSETP.NEU.AND P0, PT, |R7|, R6, PT ;  /* 0x000000060700720b */ /* 0x000fc80003f0d200 */
[----:B------:R-:W-:Y:S02]  /*0790*/  FSEL R20, R8, R20, !P0 ;  /* 0x0000001408147208 */ /* 0x000fe40004000000 */
[----:B------:R-:W-:Y:S01]  /*07a0*/  FSEL R21, R5, R21, !P0 ;  /* 0x0000001505157208 */ /* 0x000fe20004000000 */
[----:B------:R-:W-:Y:S06]  /*07b0*/  BRA `(.L_x_7) ;  /* 0x0000000000547947 */ /* 0x000fec0003800000 */
.L_x_6:
[----:B------:R-:W-:-:S14]  /*07c0*/  DSETP.NAN.AND P0, PT, R8, R8, PT ;  /* 0x000000080800722a */ /* 0x000fdc0003f08000 */
[----:B------:R-:W-:Y:S05]  /*07d0*/  @P0 BRA `(.L_x_8) ;  /* 0x0000000000440947 */ /* 0x000fea0003800000 */
[----:B------:R-:W-:-:S14]  /*07e0*/  DSETP.NAN.AND P0, PT, R4, R4, PT ;  /* 0x000000040400722a */ /* 0x000fdc0003f08000 */
[----:B------:R-:W-:Y:S05]  /*07f0*/  @P0 BRA `(.L_x_9) ;  /* 0x0000000000300947 */ /* 0x000fea0003800000 */
[----:B------:R-:W-:Y:S01]  /*0800*/  ISETP.NE.AND P0, PT, R22, R29, PT ;  /* 0x0000001d1600720c */ /* 0x000fe20003f05270 */
[----:B------:R-:W-:Y:S02]  /*0810*/  IMAD.MOV.U32 R20, RZ, RZ, 0x0 ;  /* 0x00000000ff147424 */ /* 0x000fe400078e00ff */
[----:B------:R-:W-:-:S10]  /*0820*/  IMAD.MOV.U32 R21, RZ, RZ, -0x80000 ;  /* 0xfff80000ff157424 */ /* 0x000fd400078e00ff */
[----:B------:R-:W-:Y:S05]  /*0830*/  @!P0 BRA `(.L_x_7) ;  /* 0x0000000000348947 */ /* 0x000fea0003800000 */
[----:B------:R-:W-:Y:S02]  /*0840*/  ISETP.NE.AND P0, PT, R22, 0x7ff00000, PT ;  /* 0x7ff000001600780c */ /* 0x000fe40003f05270 */
[----:B------:R-:W-:Y:S02]  /*0850*/  LOP3.LUT R21, R9, 0x80000000, R5, 0x48, !PT ;  /* 0x8000000009157812 */ /* 0x000fe400078e4805 */
[----:B------:R-:W-:-:S13]  /*0860*/  ISETP.EQ.OR P0, PT, R29, RZ, !P0 ;  /* 0x000000ff1d00720c */ /* 0x000fda0004702670 */
[----:B------:R-:W-:Y:S01]  /*0870*/  @P0 LOP3.LUT R4, R21, 0x7ff00000, RZ, 0xfc, !PT ;  /* 0x7ff0000015040812 */ /* 0x000fe200078efcff */
[----:B------:R-:W-:Y:S02]  /*0880*/  @!P0 IMAD.MOV.U32 R20, RZ, RZ, RZ ;  /* 0x000000ffff148224 */ /* 0x000fe400078e00ff */
[----:B------:R-:W-:Y:S02]  /*0890*/  @P0 IMAD.MOV.U32 R20, RZ, RZ, RZ ;  /* 0x000000ffff140224 */ /* 0x000fe400078e00ff */
[----:B------:R-:W-:Y:S01]  /*08a0*/  @P0 IMAD.MOV.U32 R21, RZ, RZ, R4 ;  /* 0x000000ffff150224 */ /* 0x000fe200078e0004 */
[----:B------:R-:W-:Y:S06]  /*08b0*/  BRA `(.L_x_7) ;  /* 0x0000000000147947 */ /* 0x000fec0003800000 */
.L_x_9:
[----:B------:R-:W-:Y:S01]  /*08c0*/  LOP3.LUT R21, R5, 0x80000, RZ, 0xfc, !PT ;  /* 0x0008000005157812 */ /* 0x000fe200078efcff */
[----:B------:R-:W-:Y:S01]  /*08d0*/  IMAD.MOV.U32 R20, RZ, RZ, R4 ;  /* 0x000000ffff147224 */ /* 0x000fe200078e0004 */
[----:B------:R-:W-:Y:S06]  /*08e0*/  BRA `(.L_x_7) ;  /* 0x0000000000087947 */ /* 0x000fec0003800000 */
.L_x_8:
[----:B------:R-:W-:Y:S01]  /*08f0*/  LOP3.LUT R21, R9, 0x80000, RZ, 0xfc, !PT ;  /* 0x0008000009157812 */ /* 0x000fe200078efcff */
[----:B------:R-:W-:-:S07]  /*0900*/  IMAD.MOV.U32 R20, RZ, RZ, R8 ;  /* 0x000000ffff147224 */ /* 0x000fce00078e0008 */
.L_x_7:
[----:B------:R-:W-:Y:S05]  /*0910*/  BSYNC.RECONVERGENT B2 ;  /* 0x0000000000027941 */ /* 0x000fea0003800200 */
.L_x_5:
[----:B------:R-:W-:Y:S02]  /*0920*/  IMAD.MOV.U32 R4, RZ, RZ, R0 ;  /* 0x000000ffff047224 */ /* 0x000fe400078e0000 */
[----:B------:R-:W-:-:S04]  /*0930*/  IMAD.MOV.U32 R5, RZ, RZ, 0x0 ;  /* 0x00000000ff057424 */ /* 0x000fc800078e00ff */
[----:B------:R-:W-:Y:S05]  /*0940*/  RET.REL.NODEC R4 `(_Z19galaxy_distributionPiS_S_iPd) ;  /* 0xfffffff404ac7950 */ /* 0x000fea0003c3ffff */
.L_x_10:
[----:B------:R-:W-:-:S00]  /*0950*/  BRA `(.L_x_10) ;  /* 0xfffffffc00fc7947 */ /* 0x000fc0000383ffff */
[----:B------:R-:W-:-:S00]  /*0960*/  NOP ;  /* 0x0000000000007918 */ /* 0x000fc00000000000 */
        /* <DEDUP_REMOVED lines=9> */
.L_x_83:


//--------------------- .text._Z16build_histograms9GalaxySetS_PiS0_S0_i --------------------------
	.section	.text._Z16build_histograms9GalaxySetS_PiS0_S0_i,"ax",@progbits
	.align	128
        .global         _Z16build_histograms9GalaxySetS_PiS0_S0_i
        .type           _Z16build_histograms9GalaxySetS_PiS0_S0_i,@function
        .size           _Z16build_histograms9GalaxySetS_PiS0_S0_i,(.L_x_84 - _Z16build_histograms9GalaxySetS_PiS0_S0_i)
        .other          _Z16build_histograms9GalaxySetS_PiS0_S0_i,@"STO_CUDA_ENTRY STV_DEFAULT"
_Z16build_histograms9GalaxySetS_PiS0_S0_i:
.text._Z16build_histograms9GalaxySetS_PiS0_S0_i:
[----:B------:R-:W0:Y:S08]  /*0000*/  LDC R1, c[0x0][0x37c] ;  /* 0x0000df00ff017b82 */ /* 0x000e300000000800 */
[----:B------:R-:W1:Y:S01]  /*0010*/  LDC R2, c[0x0][0x3a8] ;  /* 0x0000ea00ff027b82 */ /* 0x000e620000000800 */
[----:B------:R-:W2:Y:S01]  /*0020*/  S2R R0, SR_TID.X ;  /* 0x0000000000007919 */ /* 0x000ea20000002100 */
[----:B0-----:R-:W-:-:S06]  /*0030*/  VIADD R1, R1, 0xffffffd8 ;  /* 0xffffffd801017836 */ /* 0x001fcc0000000000 */
[----:B------:R-:W0:Y:S08]  /*0040*/  LDC R3, c[0x0][0x360] ;  /* 0x0000d800ff037b82 */ /* 0x000e300000000800 */
[----:B------:R-:W3:Y:S01]  /*0050*/  S2UR UR9, SR_CTAID.X ;  /* 0x00000000000979c3 */ /* 0x000ee20000002500 */
[----:B-1----:R-:W-:-:S13]  /*0060*/  ISETP.GE.AND P0, PT, R2, 0x1, PT ;  /* 0x000000010200780c */ /* 0x002fda0003f06270 */
[----:B--23--:R-:W-:Y:S05]  /*0070*/  @!P0 EXIT ;  /* 0x000000000000894d */ /* 0x00cfea0003800000 */
[----:B------:R-:W1:Y:S01]  /*0080*/  LDCU UR10, c[0x0][0x370] ;  /* 0x00006e00ff0a77ac */ /* 0x000e620008000800 */
[C---:B0-----:R-:W-:Y:S02]  /*0090*/  IMAD R0, R3.reuse, UR9, R0 ;  /* 0x0000000903007c24 */ /* 0x041fe4000f8e0200 */
[----:B------:R-:W-:Y:S01]  /*00a0*/  IMAD.MOV.U32 R2, RZ, RZ, RZ ;  /* 0x000000ffff027224 */ /* 0x000fe200078e00ff */
[----:B------:R-:W0:Y:S01]  /*00b0*/  LDCU.64 UR4, c[0x0][0x358] ;  /* 0x00006b00ff0477ac */ /* 0x000e220008000a00 */
[----:B------:R-:W2:Y:S01]  /*00c0*/  LDCU UR8, c[0x0][0x3a8] ;  /* 0x00007500ff0877ac */ /* 0x000ea20008000800 */
[----:B------:R-:W3:Y:S01]  /*00d0*/  LDCU.64 UR6, c[0x4][0x8] ;  /* 0x01000100ff0677ac */ /* 0x000ee20008000a00 */
[----:B-1----:R-:W-:-:S07]  /*00e0*/  IMAD R3, R3, UR10, RZ ;  /* 0x0000000a03037c24 */ /* 0x002fce000f8e02ff */
.L_x_74:
[----:B------:R-:W1:Y:S01]  /*00f0*/  LDCU UR9, c[0x0][0x3a8] ;  /* 0x00007500ff0977ac */ /* 0x000e620008000800 */
[----:B------:R-:W-:Y:S01]  /*0100*/  BSSY B0, `(.L_x_11) ;  /* 0x000054c000007945 */ /* 0x000fe20003800000 */
[----:B-1----:R-:W-:-:S05]  /*0110*/  IMAD.U32 R7, RZ, RZ, UR9 ;  /* 0x00000009ff077e24 */ /* 0x002fca000f8e00ff */
[----:B------:R-:W-:-:S13]  /*0120*/  ISETP.GE.AND P0, PT, R0, R7, PT ;  /* 0x000000070000720c */ /* 0x000fda0003f06270 */
[----:B------:R-:W-:Y:S05]  /*0130*/  @P0 BRA `(.L_x_12) ;  /* 0x0000005400200947 */ /* 0x000fea0003800000 */
[----:B------:R-:W1:Y:S01]  /*0140*/  LDC.64 R20, c[0x0][0x380] ;  /* 0x0000e000ff147b82 */ /* 0x000e620000000a00 */
[----:B------:R-:W-:Y:S02]  /*0150*/  IMAD.MOV.U32 R5, RZ, RZ, R0 ;  /* 0x000000ffff057224 */ /* 0x000fe400078e0000 */
[----:B-1----:R-:W-:-:S07]  /*0160*/  IMAD.WIDE.U32 R20, R2, 0x10, R20 ;  /* 0x0000001002147825 */ /* 0x002fce00078e0014 */
.L_x_73:
[----:B------:R-:W1:Y:S01]  /*0170*/  LDC.64 R6, c[0x0][0x388] ;  /* 0x0000e200ff067b82 */ /* 0x000e620000000a00 */
[----:B0-----:R-:W4:Y:S04]  /*0180*/  LDG.E.64 R24, desc[UR4][R20.64+0x8] ;  /* 0x0000080414187981 */ /* 0x001f28000c1e1b00 */
[----:B------:R-:W5:Y:S01]  /*0190*/  LDG.E.64 R32, desc[UR4][R20.64] ;  /* 0x0000000414207981 */ /* 0x000f62000c1e1b00 */
[----:B-1----:R-:W-:-:S05]  /*01a0*/  IMAD.WIDE R6, R5, 0x10, R6 ;  /* 0x0000001005067825 */ /* 0x002fca00078e0206 */
[----:B------:R-:W4:Y:S04]  /*01b0*/  LDG.E.64 R22, desc[UR4][R6.64+0x8] ;  /* 0x0000080406167981 */ /* 0x000f28000c1e1b00 */
[----:B------:R-:W5:Y:S01]  /*01c0*/  LDG.E.64 R28, desc[UR4][R6.64] ;  /* 0x00000004061c7981 */ /* 0x000f62000c1e1b00 */
[----:B------:R-:W-:Y:S05]  /*01d0*/  YIELD ;  /* 0x0000000000007946 */ /* 0x000fea0003800000 */
[----:B------:R-:W-:Y:S01]  /*01e0*/  BSSY.RECONVERGENT B3, `(.L_x_13) ;  /* 0x00001aa000037945 */ /* 0x000fe20003800200 */
[----:B------:R-:W-:Y:S01]  /*01f0*/  CS2R R8, SRZ ;  /* 0x0000000000087805 */ /* 0x000fe2000001ff00 */
[----:B----4-:R-:W-:-:S02]  /*0200*/  DSETP.NEU.AND P0, PT, R24, R22, PT ;  /* 0x000000161800722a */ /* 0x010fc40003f0d000 */
[----:B-----5:R-:W-:-:S14]  /*0210*/  DSETP.EQ.AND P1, PT, R32, R28, PT ;  /* 0x0000001c2000722a */ /* 0x020fdc0003f22000 */
[----:B------:R-:W-:Y:S05]  /*0220*/  @!P0 BRA P1, `(.L_x_14) ;  /* 0x0000001800948947 */ /* 0x000fea0000800000 */
[----:B------:R-:W-:Y:S01]  /*0230*/  DSETP.NEU.AND P4, PT, |R32|, +INF , PT ;  /* 0x7ff000002000742a */ /* 0x000fe20003f8d200 */
[----:B------:R-:W-:-:S13]  /*0240*/  BSSY.RECONVERGENT B4, `(.L_x_15) ;  /* 0x000001b000047945 */ /* 0x000fda0003800200 */
[----:B------:R-:W-:Y:S01]  /*0250*/  @!P4 DMUL R34, RZ, R32 ;  /* 0x00000020ff22c228 */ /* 0x000fe20000000000 */
[----:B------:R-:W-:Y:S01]  /*0260*/  @!P4 IMAD.MOV.U32 R4, RZ, RZ, RZ ;  /* 0x000000ffff04c224 */ /* 0x000fe200078e00ff */
[----:B------:R-:W-:Y:S09]  /*0270*/  @!P4 BRA `(.L_x_16) ;  /* 0x00000000005cc947 */ /* 0x000ff20003800000 */
[----:B------:R-:W-:Y:S01]  /*0280*/  UMOV UR10, 0x6dc9c883 ;  /* 0x6dc9c883000a7882 */ /* 0x000fe20000000000 */
[----:B------:R-:W-:Y:S01]  /*0290*/  UMOV UR11, 0x3fe45f30 ;  /* 0x3fe45f30000b7882 */ /* 0x000fe20000000000 */
[C---:B------:R-:W-:Y:S02]  /*02a0*/  DSETP.GE.AND P0, PT, |R32|.reuse, 2.14748364800000000000e+09, PT ;  /* 0x41e000002000742a */ /* 0x040fe40003f06200 */
[----:B------:R-:W-:Y:S01]  /*02b0*/  DMUL R8, R32, UR10 ;  /* 0x0000000a20087c28 */ /* 0x000fe20008000000 */
[----:B------:R-:W-:Y:S01]  /*02c0*/  UMOV UR10, 0x54442d18 ;  /* 0x54442d18000a7882 */ /* 0x000fe20000000000 */
[----:B------:R-:W-:-:S04]  /*02d0*/  UMOV UR11, 0x3ff921fb ;  /* 0x3ff921fb000b7882 */ /* 0x000fc80000000000 */
[----:B------:R-:W0:Y:S08]  /*02e0*/  F2I.F64 R4, R8 ;  /* 0x0000000800047311 */ /* 0x000e300000301100 */
[----:B0-----:R-:W0:Y:S02]  /*02f0*/  I2F.F64 R34, R4 ;  /* 0x0000000400227312 */ /* 0x001e240000201c00 */
[----:B0-----:R-:W-:Y:S01]  /*0300*/  DFMA R10, R34, -UR10, R32 ;  /* 0x8000000a220a7c2b */ /* 0x001fe20008000020 */
[----:B------:R-:W-:Y:S01]  /*0310*/  UMOV UR10, 0x33145c00 ;  /* 0x33145c00000a7882 */ /* 0x000fe20000000000 */
[----:B------:R-:W-:-:S06]  /*0320*/  UMOV UR11, 0x3c91a626 ;  /* 0x3c91a626000b7882 */ /* 0x000fcc0000000000 */
[----:B------:R-:W-:Y:S01]  /*0330*/  DFMA R10, R34, -UR10, R10 ;  /* 0x8000000a220a7c2b */ /* 0x000fe2000800000a */
[----:B------:R-:W-:Y:S01]  /*0340*/  UMOV UR10, 0x252049c0 ;  /* 0x252049c0000a7882 */ /* 0x000fe20000000000 */
[----:B------:R-:W-:-:S06]  /*0350*/  UMOV UR11, 0x397b839a ;  /* 0x397b839a000b7882 */ /* 0x000fcc0000000000 */
[----:B------:R-:W-:Y:S01]  /*0360*/  DFMA R34, R34, -UR10, R10 ;  /* 0x8000000a22227c2b */ /* 0x000fe2000800000a */
[----:B------:R-:W-:Y:S10]  /*0370*/  @!P0 BRA `(.L_x_16) ;  /* 0x00000000001c8947 */ /* 0x000ff40003800000 */
[----:B------:R-:W-:Y:S01]  /*0380*/  IMAD.MOV.U32 R8, RZ, RZ, R32 ;  /* 0x000000ffff087224 */ /* 0x000fe200078e0020 */
[----:B------:R-:W-:Y:S01]  /*0390*/  MOV R18, 0x3c0 ;  /* 0x000003c000127802 */ /* 0x000fe20000000f00 */
[----:B------:R-:W-:-:S07]  /*03a0*/  IMAD.MOV.U32 R17, RZ, RZ, R33 ;  /* 0x000000ffff117224 */ /* 0x000fce00078e0021 */
[----:B--23--:R-:W-:Y:S05]  /*03b0*/  CALL.REL.NOINC `($_Z16build_histograms9GalaxySetS_PiS0_S0_i$__internal_trig_reduction_slowpathd) ;  /* 0x0000005000947944 */ /* 0x00cfea0003c00000 */
[----:B------:R-:W-:Y:S02]  /*03c0*/  IMAD.MOV.U32 R4, RZ, RZ, R9 ;  /* 0x000000ffff047224 */ /* 0x000fe400078e0009 */
[----:B------:R-:W-:Y:S02]  /*03d0*/  IMAD.MOV.U32 R34, RZ, RZ, R16 ;  /* 0x000000ffff227224 */ /* 0x000fe400078e0010 */
[----:B------:R-:W-:-:S07]  /*03e0*/  IMAD.MOV.U32 R35, RZ, RZ, R17 ;  /* 0x000000ffff237224 */ /* 0x000fce00078e0011 */
.L_x_16:
[----:B--23--:R-:W-:Y:S05]  /*03f0*/  BSYNC.RECONVERGENT B4 ;  /* 0x0000000000047941 */ /* 0x00cfea0003800200 */
.L_x_15:
[----:B------:R-:W-:-:S05]  /*0400*/  IMAD.SHL.U32 R8, R4, 0x40, RZ ;  /* 0x0000004004087824 */ /* 0x000fca00078e00ff */
[----:B------:R-:W-:-:S04]  /*0410*/  LOP3.LUT R8, R8, 0x40, RZ, 0xc0, !PT ;  /* 0x0000004008087812 */ /* 0x000fc800078ec0ff */
[----:B------:R-:W-:-:S05]  /*0420*/  IADD3 R36, P0, PT, R8, UR6, RZ ;  /* 0x0000000608247c10 */ /* 0x000fca000ff1e0ff */
[----:B------:R-:W-:-:S05]  /*0430*/  IMAD.X R37, RZ, RZ, UR7, P0 ;  /* 0x00000007ff257e24 */ /* 0x000fca00080e06ff */
[----:B------:R-:W2:Y:S04]  /*0440*/  LDG.E.128.CONSTANT R8, desc[UR4][R36.64] ;  /* 0x0000000424087981 */ /* 0x000ea8000c1e9d00 */
[----:B------:R-:W3:Y:S04]  /*0450*/  LDG.E.128.CONSTANT R12, desc[UR4][R36.64+0x10] ;  /* 0x00001004240c7981 */ /* 0x000ee8000c1e9d00 */
[----:B------:R0:W4:Y:S01]  /*0460*/  LDG.E.128.CONSTANT R16, desc[UR4][R36.64+0x20] ;  /* 0x0000200424107981 */ /* 0x000122000c1e9d00 */
[----:B------:R-:W-:Y:S01]  /*0470*/  LOP3.LUT R26, R4, 0x1, RZ, 0xc0, !PT ;  /* 0x00000001041a7812 */ /* 0x000fe200078ec0ff */
[----:B------:R-:W-:Y:S01]  /*0480*/  IMAD.MOV.U32 R27, RZ, RZ, 0x3da8ff83 ;  /* 0x3da8ff83ff1b7424 */ /* 0x000fe200078e00ff */
[----:B------:R-:W-:Y:S01]  /*0490*/  DMUL R30, R34, R34 ;  /* 0x00000022221e7228 */ /* 0x000fe20000000000 */
[----:B------:R-:W-:Y:S01]  /*04a0*/  BSSY.RECONVERGENT B4, `(.L_x_17) ;  /* 0x000002e000047945 */ /* 0x000fe20003800200 */
[----:B------:R-:W-:Y:S01]  /*04b0*/  ISETP.NE.U32.AND P0, PT, R26, 0x1, PT ;  /* 0x000000011a00780c */ /* 0x000fe20003f05070 */
[----:B------:R-:W-:Y:S01]  /*04c0*/  IMAD.MOV.U32 R26, RZ, RZ, 0x20fd8164 ;  /* 0x20fd8164ff1a7424 */ /* 0x000fe200078e00ff */
[----:B------:R-:W-:-:S02]  /*04d0*/  DSETP.NEU.AND P5, PT, |R28|, +INF , PT ;  /* 0x7ff000001c00742a */ /* 0x000fc40003fad200 */
[----:B------:R-:W-:Y:S02]  /*04e0*/  FSEL R27, -R27, 0.11223486810922622681, !P0 ;  /* 0x3de5db651b1b7808 */ /* 0x000fe40004000100 */
[----:B------:R-:W-:-:S10]  /*04f0*/  FSEL R26, R26, -8.06006814911005101289e+34, !P0 ;  /* 0xf9785eba1a1a7808 */ /* 0x000fd40004000000 */
[----:B0-----:R-:W-:Y:S02]  /*0500*/  @!P5 DMUL R36, RZ, R28 ;  /* 0x0000001cff24d228 */ /* 0x001fe40000000000 */
[----:B--2---:R-:W-:-:S08]  /*0510*/  DFMA R8, R30, R26, R8 ;  /* 0x0000001a1e08722b */ /* 0x004fd00000000008 */
[----:B------:R-:W-:-:S08]  /*0520*/  DFMA R8, R30, R8, R10 ;  /* 0x000000081e08722b */ /* 0x000fd0000000000a */
[----:B---3--:R-:W-:-:S08]  /*0530*/  DFMA R8, R30, R8, R12 ;  /* 0x000000081e08722b */ /* 0x008fd0000000000c */
[----:B------:R-:W-:-:S08]  /*0540*/  DFMA R8, R30, R8, R14 ;  /* 0x000000081e08722b */ /* 0x000fd0000000000e */
[----:B----4-:R-:W-:-:S08]  /*0550*/  DFMA R8, R30, R8, R16 ;  /* 0x000000081e08722b */ /* 0x010fd00000000010 */
[----:B------:R-:W-:-:S08]  /*0560*/  DFMA R8, R30, R8, R18 ;  /* 0x000000081e08722b */ /* 0x000fd00000000012 */
[----:B------:R-:W-:Y:S02]  /*0570*/  DFMA R34, R8, R34, R34 ;  /* 0x000000220822722b */ /* 0x000fe40000000022 */
[----:B------:R-:W-:-:S10]  /*0580*/  DFMA R8, R30, R8, 1 ;  /* 0x3ff000001e08742b */ /* 0x000fd40000000008 */
[----:B------:R-:W-:Y:S02]  /*0590*/  FSEL R10, R8, R34, !P0 ;  /* 0x00000022080a7208 */ /* 0x000fe40004000000 */
[----:B------:R-:W-:Y:S02]  /*05a0*/  FSEL R11, R9, R35, !P0 ;  /* 0x00000023090b7208 */ /* 0x000fe40004000000 */
[----:B------:R-:W-:Y:S01]  /*05b0*/  LOP3.LUT P0, RZ, R4, 0x2, RZ, 0xc0, !PT ;  /* 0x0000000204ff7812 */ /* 0x000fe2000780c0ff */
[----:B------:R-:W-:-:S03]  /*05c0*/  @!P5 IMAD.MOV.U32 R4, RZ, RZ, RZ ;  /* 0x000000ffff04d224 */ /* 0x000fc600078e00ff */
[----:B------:R-:W-:-:S10]  /*05d0*/  DADD R8, RZ, -R10 ;  /* 0x00000000ff087229 */ /* 0x000fd4000000080a */
[----:B------:R-:W-:Y:S02]  /*05e0*/  FSEL R26, R10, R8, !P0 ;  /* 0x000000080a1a7208 */ /* 0x000fe40004000000 */
[----:B------:R-:W-:Y:S01]  /*05f0*/  FSEL R27, R11, R9, !P0 ;  /* 0x000000090b1b7208 */ /* 0x000fe20004000000 */
[----:B------:R-:W-:Y:S06]  /*0600*/  @!P5 BRA `(.L_x_18) ;  /* 0x00000000005cd947 */ /* 0x000fec0003800000 */
        /* <DEDUP_REMOVED lines=19> */
[----:B------:R-:W-:Y:S05]  /*0740*/  CALL.REL.NOINC `($_Z16build_histograms9GalaxySetS_PiS0_S0_i$__internal_trig_reduction_slowpathd) ;  /* 0x0000004c00b07944 */ /* 0x000fea0003c00000 */
[----:B------:R-:W-:Y:S02]  /*0750*/  IMAD.MOV.U32 R4, RZ, RZ, R9 ;  /* 0x000000ffff047224 */ /* 0x000fe400078e0009 */
[----:B------:R-:W-:Y:S02]  /*0760*/  IMAD.MOV.U32 R36, RZ, RZ, R16 ;  /* 0x000000ffff247224 */ /* 0x000fe400078e0010 */
[----:B------:R-:W-:-:S07]  /*0770*/  IMAD.MOV.U32 R37, RZ, RZ, R17 ;  /* 0x000000ffff257224 */ /* 0x000fce00078e0011 */
.L_x_18:
[----:B------:R-:W-:Y:S05]  /*0780*/  BSYNC.RECONVERGENT B4 ;  /* 0x0000000000047941 */ /* 0x000fea0003800200 */
.L_x_17:
[----:B------:R-:W-:-:S05]  /*0790*/  IMAD.SHL.U32 R8, R4, 0x40, RZ ;  /* 0x0000004004087824 */ /* 0x000fca00078e00ff */
[----:B------:R-:W-:-:S04]  /*07a0*/  LOP3.LUT R8, R8, 0x40, RZ, 0xc0, !PT ;  /* 0x0000004008087812 */ /* 0x000fc800078ec0ff */
[----:B------:R-:W-:-:S05]  /*07b0*/  IADD3 R16, P0, PT, R8, UR6, RZ ;  /* 0x0000000608107c10 */ /* 0x000fca000ff1e0ff */
[----:B------:R-:W-:-:S05]  /*07c0*/  IMAD.X R17, RZ, RZ, UR7, P0 ;  /* 0x00000007ff117e24 */ /* 0x000fca00080e06ff */
[----:B------:R-:W2:Y:S04]  /*07d0*/  LDG.E.128.CONSTANT R8, desc[UR4][R16.64] ;  /* 0x0000000410087981 */ /* 0x000ea8000c1e9d00 */
[----:B------:R-:W3:Y:S04]  /*07e0*/  LDG.E.128.CONSTANT R12, desc[UR4][R16.64+0x10] ;  /* 0x00001004100c7981 */ /* 0x000ee8000c1e9d00 */
[----:B------:R-:W4:Y:S01]  /*07f0*/  LDG.E.128.CONSTANT R16, desc[UR4][R16.64+0x20] ;  /* 0x0000200410107981 */ /* 0x000f22000c1e9d00 */
[----:B------:R-:W-:Y:S01]  /*0800*/  LOP3.LUT R30, R4, 0x1, RZ, 0xc0, !PT ;  /* 0x00000001041e7812 */ /* 0x000fe200078ec0ff */
[----:B------:R-:W-:Y:S01]  /*0810*/  IMAD.MOV.U32 R31, RZ, RZ, 0x3da8ff83 ;  /* 0x3da8ff83ff1f7424 */ /* 0x000fe200078e00ff */
[----:B------:R-:W-:Y:S01]  /*0820*/  DMUL R34, R36, R36 ;  /* 0x0000002424227228 */ /* 0x000fe20000000000 */
[----:B------:R-:W-:Y:S01]  /*0830*/  BSSY.RECONVERGENT B4, `(.L_x_19) ;  /* 0x0000030000047945 */ /* 0x000fe20003800200 */
[----:B------:R-:W-:Y:S01]  /*0840*/  ISETP.NE.U32.AND P0, PT, R30, 0x1, PT ;  /* 0x000000011e00780c */ /* 0x000fe20003f05070 */
[----:B------:R-:W-:-:S03]  /*0850*/  IMAD.MOV.U32 R30, RZ, RZ, 0x20fd8164 ;  /* 0x20fd8164ff1e7424 */ /* 0x000fc600078e00ff */
[----:B------:R-:W-:Y:S02]  /*0860*/  FSEL R31, -R31, 0.11223486810922622681, !P0 ;  /* 0x3de5db651f1f7808 */ /* 0x000fe40004000100 */
[----:B------:R-:W-:-:S06]  /*0870*/  FSEL R30, R30, -8.06006814911005101289e+34, !P0 ;  /* 0xf9785eba1e1e7808 */ /* 0x000fcc0004000000 */
[----:B--2---:R-:W-:Y:S02]  /*0880*/  DFMA R8, R34, R30, R8 ;  /* 0x0000001e2208722b */ /* 0x004fe40000000008 */
[----:B------:R-:W-:-:S06]  /*0890*/  @!P4 DMUL R30, RZ, R32 ;  /* 0x00000020ff1ec228 */ /* 0x000fcc0000000000 */
        /* <DEDUP_REMOVED lines=10> */
[----:B------:R-:W-:-:S03]  /*0940*/  @!P4 IMAD.MOV.U32 R4, RZ, RZ, 0x1 ;  /* 0x00000001ff04c424 */ /* 0x000fc600078e00ff */
[----:B------:R-:W-:-:S10]  /*0950*/  DADD R8, RZ, -R10 ;  /* 0x00000000ff087229 */ /* 0x000fd4000000080a */
[----:B------:R-:W-:Y:S02]  /*0960*/  FSEL R8, R10, R8, !P0 ;  /* 0x000000080a087208 */ /* 0x000fe40004000000 */
[----:B------:R-:W-:-:S06]  /*0970*/  FSEL R9, R11, R9, !P0 ;  /* 0x000000090b097208 */ /* 0x000fcc0004000000 */
[----:B------:R-:W-:Y:S01]  /*0980*/  DMUL R26, R26, R8 ;  /* 0x000000081a1a7228 */ /* 0x000fe20000000000 */
[----:B------:R-:W-:Y:S10]  /*0990*/  @!P4 BRA `(.L_x_20) ;  /* 0x000000000064c947 */ /* 0x000ff40003800000 */
[----:B------:R-:W-:Y:S01]  /*09a0*/  UMOV UR10, 0x6dc9c883 ;  /* 0x6dc9c883000a7882 */ /* 0x000fe20000000000 */
[----:B------:R-:W-:Y:S01]  /*09b0*/  UMOV UR11, 0x3fe45f30 ;  /* 0x3fe45f30000b7882 */ /* 0x000fe20000000000 */
[C---:B------:R-:W-:Y:S01]  /*09c0*/  DSETP.GE.AND P0, PT, |R32|.reuse, 2.14748364800000000000e+09, PT ;  /* 0x41e000002000742a */ /* 0x040fe20003f06200 */
[----:B------:R-:W-:Y:S01]  /*09d0*/  BSSY.RECONVERGENT B5, `(.L_x_21) ;  /* 0x0000014000057945 */ /* 0x000fe20003800200 */
[----:B------:R-:W-:Y:S01]  /*09e0*/  DMUL R8, R32, UR10 ;  /* 0x0000000a20087c28 */ /* 0x000fe20008000000 */
[----:B------:R-:W-:Y:S01]  /*09f0*/  UMOV UR10, 0x54442d18 ;  /* 0x54442d18000a7882 */ /* 0x000fe20000000000 */
[----:B------:R-:W-:-:S08]  /*0a00*/  UMOV UR11, 0x3ff921fb ;  /* 0x3ff921fb000b7882 */ /* 0x000fd00000000000 */
        /* <DEDUP_REMOVED lines=15> */
[----:B------:R-:W-:-:S07]  /*0b00*/  IMAD.MOV.U32 R31, RZ, RZ, R17 ;  /* 0x000000ffff1f7224 */ /* 0x000fce00078e0011 */
.L_x_22:
[----:B------:R-:W-:Y:S05]  /*0b10*/  BSYNC.RECONVERGENT B5 ;  /* 0x0000000000057941 */ /* 0x000fea0003800200 */
.L_x_21:
[----:B------:R-:W-:-:S07]  /*0b20*/  VIADD R4, R9, 0x1 ;  /* 0x0000000109047836 */ /* 0x000fce0000000000 */
.L_x_20:
[----:B------:R-:W-:Y:S05]  /*0b30*/  BSYNC.RECONVERGENT B4 ;  /* 0x0000000000047941 */ /* 0x000fea0003800200 */
.L_x_19:
        /* <DEDUP_REMOVED lines=24> */
[----:B------:R-:W-:Y:S01]  /*0cc0*/  FSEL R11, R9, R31, !P0 ;  /* 0x0000001f090b7208 */ /* 0x000fe20004000000 */
[----:B------:R-:W-:Y:S01]  /*0cd0*/  @!P5 DMUL R30, RZ, R28 ;  /* 0x0000001cff1ed228 */ /* 0x000fe20000000000 */
[----:B------:R-:W-:Y:S01]  /*0ce0*/  LOP3.LUT P0, RZ, R4, 0x2, RZ, 0xc0, !PT ;  /* 0x0000000204ff7812 */ /* 0x000fe2000780c0ff */
[----:B------:R-:W-:-:S03]  /*0cf0*/  @!P5 IMAD.MOV.U32 R4, RZ, RZ, 0x1 ;  /* 0x00000001ff04d424 */ /* 0x000fc600078e00ff */
[----:B------:R-:W-:-:S10]  /*0d00*/  DADD R8, RZ, -R10 ;  /* 0x00000000ff087229 */ /* 0x000fd4000000080a */
[----:B------:R-:W-:Y:S02]  /*0d10*/  FSEL R32, R10, R8, !P0 ;  /* 0x000000080a207208 */ /* 0x000fe40004000000 */
[----:B------:R-:W-:Y:S01]  /*0d20*/  FSEL R33, R11, R9, !P0 ;  /* 0x000000090b217208 */ /* 0x000fe20004000000 */
[----:B------:R-:W-:Y:S06]  /*0d30*/  @!P5 BRA `(.L_x_24) ;  /* 0x000000000064d947 */ /* 0x000fec0003800000 */
        /* <DEDUP_REMOVED lines=23> */
.L_x_26:
[----:B------:R-:W-:Y:S05]  /*0eb0*/  BSYNC.RECONVERGENT B5 ;  /* 0x0000000000057941 */ /* 0x000fea0003800200 */
.L_x_25:
[----:B------:R-:W-:-:S07]  /*0ec0*/  VIADD R4, R9, 0x1 ;  /* 0x0000000109047836 */ /* 0x000fce0000000000 */
.L_x_24:
[----:B------:R-:W-:Y:S05]  /*0ed0*/  BSYNC.RECONVERGENT B4 ;  /* 0x0000000000047941 */ /* 0x000fea0003800200 */
.L_x_23:
        /* <DEDUP_REMOVED lines=22> */
[----:B------:R-:W-:Y:S02]  /*1040*/  DFMA R34, R34, R8, 1 ;  /* 0x3ff000002222742b */ /* 0x000fe40000000008 */
[----:B------:R-:W-:-:S08]  /*1050*/  DADD R8, R24, -R22 ;  /* 0x0000000018087229 */ /* 0x000fd00000000816 */
[----:B------:R-:W-:Y:S01]  /*1060*/  FSEL R12, R34, R30, !P0 ;  /* 0x0000001e220c7208 */ /* 0x000fe20004000000 */
[----:B------:R-:W-:Y:S01]  /*1070*/  DSETP.NEU.AND P1, PT, |R8|, +INF , PT ;  /* 0x7ff000000800742a */ /* 0x000fe20003f2d200 */
[----:B------:R-:W-:Y:S02]  /*1080*/  FSEL R13, R35, R31, !P0 ;  /* 0x0000001f230d7208 */ /* 0x000fe40004000000 */
[----:B------:R-:W-:-:S04]  /*1090*/  LOP3.LUT P0, RZ, R4, 0x2, RZ, 0xc0, !PT ;  /* 0x0000000204ff7812 */ /* 0x000fc8000780c0ff */
[----:B------:R-:W-:-:S07]  /*10a0*/  DADD R10, RZ, -R12 ;  /* 0x00000000ff0a7229 */ /* 0x000fce000000080c */
[----:B------:R-:W-:Y:S01]  /*10b0*/  @!P1 DMUL R22, RZ, R8 ;  /* 0x00000008ff169228 */ /* 0x000fe20000000000 */
[----:B------:R-:W-:Y:S02]  /*10c0*/  @!P1 IMAD.MOV.U32 R4, RZ, RZ, 0x1 ;  /* 0x00000001ff049424 */ /* 0x000fe400078e00ff */
        /* <DEDUP_REMOVED lines=22> */
[----:B------:R-:W-:-:S07]  /*1230*/  MOV R18, 0x1250 ;  /* 0x0000125000127802 */ /* 0x000fce0000000f00 */
[----:B------:R-:W-:Y:S05]  /*1240*/  CALL.REL.NOINC `($_Z16build_histograms9GalaxySetS_PiS0_S0_i$__internal_trig_reduction_slowpathd) ;  /* 0x0000004000f07944 */ /* 0x000fea0003c00000 */
[----:B------:R-:W-:Y:S02]  /*1250*/  IMAD.MOV.U32 R4, RZ, RZ, R9 ;  /* 0x000000ffff047224 */ /* 0x000fe400078e0009 */
[----:B------:R-:W-:Y:S02]  /*1260*/  IMAD.MOV.U32 R22, RZ, RZ, R16 ;  /* 0x000000ffff167224 */ /* 0x000fe400078e0010 */
[----:B------:R-:W-:-:S07]  /*1270*/  IMAD.MOV.U32 R23, RZ, RZ, R17 ;  /* 0x000000ffff177224 */ /* 0x000fce00078e0011 */
.L_x_30:
[----:B------:R-:W-:Y:S05]  /*1280*/  BSYNC.RECONVERGENT B5 ;  /* 0x0000000000057941 */ /* 0x000fea0003800200 */
.L_x_29:
[----:B------:R-:W-:-:S07]  /*1290*/  VIADD R4, R4, 0x1 ;  /* 0x0000000104047836 */ /* 0x000fce0000000000 */
.L_x_28:
[----:B------:R-:W-:Y:S05]  /*12a0*/  BSYNC.RECONVERGENT B4 ;  /* 0x0000000000047941 */ /* 0x000fea0003800200 */
.L_x_27:
        /* <DEDUP_REMOVED lines=8> */
[----:B------:R-:W-:-:S02]  /*1330*/  IMAD.MOV.U32 R28, RZ, RZ, 0x20fd8164 ;  /* 0x20fd8164ff1c7424 */ /* 0x000fc400078e00ff */
[----:B------:R-:W-:Y:S01]  /*1340*/  IMAD.MOV.U32 R29, RZ, RZ, 0x3da8ff83 ;  /* 0x3da8ff83ff1d7424 */ /* 0x000fe200078e00ff */
[----:B------:R-:W-:Y:S01]  /*1350*/  ISETP.NE.U32.AND P0, PT, R24, 0x1, PT ;  /* 0x000000011800780c */ /* 0x000fe20003f05070 */
[----:B------:R-:W-:-:S03]  /*1360*/  DMUL R24, R22, R22 ;  /* 0x0000001616187228 */ /* 0x000fc60000000000 */
[----:B------:R-:W-:Y:S02]  /*1370*/  FSEL R28, R28, -8.06006814911005101289e+34, !P0 ;  /* 0xf9785eba1c1c7808 */ /* 0x000fe40004000000 */
[----:B------:R-:W-:-:S06]  /*1380*/  FSEL R29, -R29, 0.11223486810922622681, !P0 ;  /* 0x3de5db651d1d7808 */ /* 0x000fcc0004000100 */
        /* <DEDUP_REMOVED lines=10> */
[----:B------:R-:W-:-:S04]  /*1430*/  LOP3.LUT P0, RZ, R4, 0x2, RZ, 0xc0, !PT ;  /* 0x0000000204ff7812 */ /* 0x000fc8000780c0ff */
[----:B------:R-:W-:-:S10]  /*1440*/  DADD R8, RZ, -R10 ;  /* 0x00000000ff087229 */ /* 0x000fd4000000080a */
[----:B------:R-:W-:Y:S02]  /*1450*/  FSEL R8, R10, R8, !P0 ;  /* 0x000000080a087208 */ /* 0x000fe40004000000 */
[----:B------:R-:W-:-:S06]  /*1460*/  FSEL R9, R11, R9, !P0 ;  /* 0x000000090b097208 */ /* 0x000fcc0004000000 */
[----:B------:R-:W-:-:S08]  /*1470*/  DFMA R26, R32, R8, R26 ;  /* 0x00000008201a722b */ /* 0x000fd0000000001a */
[----:B------:R-:W-:-:S10]  /*1480*/  DADD R8, -RZ, |R26| ;  /* 0x00000000ff087229 */ /* 0x000fd4000000051a */
[----:B------:R-:W-:-:S13]  /*1490*/  ISETP.GT.AND P0, PT, R9, 0x3fe26665, PT ;  /* 0x3fe266650900780c */ /* 0x000fda0003f04270 */
[----:B------:R-:W-:Y:S05]  /*14a0*/  @P0 BRA `(.L_x_31) ;  /* 0x0000000000d40947 */ /* 0x000fea0003800000 */
[----:B------:R-:W-:Y:S01]  /*14b0*/  DMUL R8, R26, R26 ;  /* 0x0000001a1a087228 */ /* 0x000fe20000000000 */
[----:B------:R-:W-:Y:S01]  /*14c0*/  IMAD.MOV.U32 R10, RZ, RZ, 0x180754af ;  /* 0x180754afff0a7424 */ /* 0x000fe200078e00ff */
[----:B------:R-:W-:Y:S01]  /*14d0*/  UMOV UR10, 0xdc1895e9 ;  /* 0xdc1895e9000a7882 */ /* 0x000fe20000000000 */
[----:B------:R-:W-:Y:S01]  /*14e0*/  IMAD.MOV.U32 R11, RZ, RZ, 0x3fb3823b ;  /* 0x3fb3823bff0b7424 */ /* 0x000fe200078e00ff */
[----:B------:R-:W-:Y:S01]  /*14f0*/  UMOV UR11, 0x3fb0066b ;  /* 0x3fb0066b000b7882 */ /* 0x000fe20000000000 */
[----:B------:R-:W-:-:S04]  /*1500*/  ISETP.GT.AND P0, PT, R27, -0x1, PT ;  /* 0xffffffff1b00780c */ /* 0x000fc80003f04270 */
[----:B------:R-:W-:Y:S01]  /*1510*/  DFMA R10, R8, UR10, -R10 ;  /* 0x0000000a080a7c2b */ /* 0x000fe2000800080a */
[----:B------:R-:W-:Y:S01]  /*1520*/  UMOV UR10, 0xcc2f79ae ;  /* 0xcc2f79ae000a7882 */ /* 0x000fe20000000000 */
[----:B------:R-:W-:-:S06]  /*1530*/  UMOV UR11, 0x3fb11e52 ;  /* 0x3fb11e52000b7882 */ /* 0x000fcc0000000000 */
[----:B------:R-:W-:Y:S01]  /*1540*/  DFMA R10, R8, R10, UR10 ;  /* 0x0000000a080a7e2b */ /* 0x000fe2000800000a */
[----:B------:R-:W-:Y:S01]  /*1550*/  UMOV UR10, 0x3526861b ;  /* 0x3526861b000a7882 */ /* 0x000fe20000000000 */
[----:B------:R-:W-:-:S06]  /*1560*/  UMOV UR11, 0x3f924eaf ;  /* 0x3f924eaf000b7882 */ /* 0x000fcc0000000000 */
[----:B------:R-:W-:Y:S01]  /*1570*/  DFMA R10, R8, R10, -UR10 ;  /* 0x8000000a080a7e2b */ /* 0x000fe2000800000a */
[----:B------:R-:W-:Y:S01]  /*1580*/  UMOV UR10, 0xa31e6cb7 ;  /* 0xa31e6cb7000a7882 */ /* 0x000fe20000000000 */
[----:B------:R-:W-:-:S06]  /*1590*/  UMOV UR11, 0x3f91df02 ;  /* 0x3f91df02000b7882 */ /* 0x000fcc0000000000 */
[----:B------:R-:W-:Y:S01]  /*15a0*/  DFMA R10, R8, R10, UR10 ;  /* 0x0000000a080a7e2b */ /* 0x000fe2000800000a */
        /* <DEDUP_REMOVED lines=26> */
[----:B------:R-:W-:Y:S01]  /*1750*/  DMUL R10, R8, R10 ;  /* 0x0000000a080a7228 */ /* 0x000fe20000000000 */
[----:B------:R-:W-:Y:S02]  /*1760*/  @!P0 IMAD.MOV.U32 R8, RZ, RZ, 0x33145c07 ;  /* 0x33145c07ff088424 */ /* 0x000fe400078e00ff */
[----:B------:R-:W-:-:S05]  /*1770*/  @!P0 IMAD.MOV.U32 R9, RZ, RZ, 0x3c91a626 ;  /* 0x3c91a626ff098424 */ /* 0x000fca00078e00ff */
[----:B------:R-:W-:Y:S01]  /*1780*/  DFMA R26, |R26|, R10, |R26| ;  /* 0x0000000a1a1a722b */ /* 0x000fe2000000061a */
[----:B------:R-:W-:Y:S02]  /*1790*/  @P0 IMAD.MOV.U32 R10, RZ, RZ, 0x33145c07 ;  /* 0x33145c07ff0a0424 */ /* 0x000fe400078e00ff */
[----:B------:R-:W-:-:S05]  /*17a0*/  @P0 IMAD.MOV.U32 R11, RZ, RZ, 0x3c91a626 ;  /* 0x3c91a626ff0b0424 */ /* 0x000fca00078e00ff */
[C---:B------:R-:W-:Y:S02]  /*17b0*/  @!P0 DADD R8, R26.reuse, R8 ;  /* 0x000000001a088229 */ /* 0x040fe40000000008 */
[----:B------:R-:W-:-:S06]  /*17c0*/  @P0 DADD R10, R26, -R10 ;  /* 0x000000001a0a0229 */ /* 0x000fcc000000080a */
[----:B------:R-:W-:Y:S02]  /*17d0*/  @!P0 DADD R8, R8, UR10 ;  /* 0x0000000a08088e29 */ /* 0x000fe40008000000 */
[----:B------:R-:W-:Y:S01]  /*17e0*/  @P0 DADD R8, -R10, UR10 ;  /* 0x0000000a0a080e29 */ /* 0x000fe20008000100 */
[----:B------:R-:W-:Y:S10]  /*17f0*/  BRA `(.L_x_14) ;  /* 0x0000000400207947 */ /* 0x000ff40003800000 */
.L_x_31:
[----:B------:R-:W-:Y:S01]  /*1800*/  DADD R8, -|R26|, 1 ;  /* 0x3ff000001a087429 */ /* 0x000fe20000000300 */
[----:B------:R-:W-:Y:S01]  /*1810*/  IMAD.MOV.U32 R10, RZ, RZ, 0x66faac4b ;  /* 0x66faac4bff0a7424 */ /* 0x000fe200078e00ff */
[----:B------:R-:W-:Y:S01]  /*1820*/  UMOV UR10, 0x71155f70 ;  /* 0x71155f70000a7882 */ /* 0x000fe20000000000 */
[----:B------:R-:W-:Y:S01]  /*1830*/  IMAD.MOV.U32 R11, RZ, RZ, 0x3ebac2fe ;  /* 0x3ebac2feff0b7424 */ /* 0x000fe200078e00ff */
[----:B------:R-:W-:-:S05]  /*1840*/  UMOV UR11, 0x3ec715b3 ;  /* 0x3ec715b3000b7882 */ /* 0x000fca0000000000 */
[----:B------:R-:W-:Y:S01]  /*1850*/  DFMA R10, R8, UR10, -R10 ;  /* 0x0000000a080a7c2b */ /* 0x000fe2000800080a */
[----:B------:R-:W-:Y:S01]  /*1860*/  UMOV UR10, 0x8efcd9b8 ;  /* 0x8efcd9b8000a7882 */ /* 0x000fe20000000000 */
[----:B------:R-:W-:Y:S01]  /*1870*/  UMOV UR11, 0x3ed9a9b8 ;  /* 0x3ed9a9b8000b7882 */ /* 0x000fe20000000000 */
[----:B------:R-:W-:-:S05]  /*1880*/  ISETP.GE.AND P0, PT, R9, 0x1, PT ;  /* 0x000000010900780c */ /* 0x000fca0003f06270 */
[----:B------:R-:W-:Y:S01]  /*1890*/  DFMA R10, R8, R10, UR10 ;  /* 0x0000000a080a7e2b */ /* 0x000fe2000800000a */
[----:B------:R-:W-:Y:S01]  /*18a0*/  UMOV UR10, 0xa8a0c4c3 ;  /* 0xa8a0c4c3000a7882 */ /* 0x000fe20000000000 */
[----:B------:R-:W-:-:S06]  /*18b0*/  UMOV UR11, 0x3edd0f40 ;  /* 0x3edd0f40000b7882 */ /* 0x000fcc0000000000 */
[----:B------:R-:W-:Y:S01]  /*18c0*/  DFMA R12, R8, R10, UR10 ;  /* 0x0000000a080c7e2b */ /* 0x000fe2000800000a */
[----:B------:R-:W-:Y:S01]  /*18d0*/  UMOV UR10, 0xfa9e0e1f ;  /* 0xfa9e0e1f000a7882 */ /* 0x000fe20000000000 */
[----:B------:R-:W-:Y:S01]  /*18e0*/  UMOV UR11, 0x3ef46d4c ;  /* 0x3ef46d4c000b7882 */ /* 0x000fe20000000000 */
[----:B------:R-:W-:Y:S02]  /*18f0*/  VIADD R11, R9, 0xfff00000 ;  /* 0xfff00000090b7836 */ /* 0x000fe40000000000 */
[----:B------:R-:W-:-:S03]  /*1900*/  IMAD.MOV.U32 R10, RZ, RZ, R8 ;  /* 0x000000ffff0a7224 */ /* 0x000fc600078e0008 */
[----:B------:R-:W-:Y:S01]  /*1910*/  DFMA R14, R8, R12, UR10 ;  /* 0x0000000a080e7e2b */ /* 0x000fe2000800000c */
[----:B------:R-:W-:Y:S01]  /*1920*/  UMOV UR10, 0x8d1e2422 ;  /* 0x8d1e2422000a7882 */ /* 0x000fe20000000000 */
[----:B------:R-:W-:Y:S01]  /*1930*/  UMOV UR11, 0x3f079c16 ;  /* 0x3f079c16000b7882 */ /* 0x000fe20000000000 */
[----:B------:R-:W0:Y:S01]  /*1940*/  MUFU.RSQ64H R13, R11 ;  /* 0x0000000b000d7308 */ /* 0x000e220000001c00 */
[----:B------:R-:W-:-:S04]  /*1950*/  IMAD.MOV.U32 R12, RZ, RZ, RZ ;  /* 0x000000ffff0c7224 */ /* 0x000fc800078e00ff */
[----:B------:R-:W-:Y:S01]  /*1960*/  DFMA R14, R8, R14, UR10 ;  /* 0x0000000a080e7e2b */ /* 0x000fe2000800000e */
[----:B------:R-:W-:Y:S01]  /*1970*/  UMOV UR10, 0xc3bca540 ;  /* 0xc3bca540000a7882 */ /* 0x000fe20000000000 */
[----:B------:R-:W-:-:S06]  /*1980*/  UMOV UR11, 0x3f1c9a88 ;  /* 0x3f1c9a88000b7882 */ /* 0x000fcc0000000000 */
[----:B------:R-:W-:Y:S01]  /*1990*/  DFMA R14, R8, R14, UR10 ;  /* 0x0000000a080e7e2b */ /* 0x000fe2000800000e */
[----:B------:R-:W-:Y:S01]  /*19a0*/  UMOV UR10, 0x4bd476df ;  /* 0x4bd476df000a7882 */ /* 0x000fe20000000000 */
[----:B------:R-:W-:Y:S01]  /*19b0*/  UMOV UR11, 0x3f31c4e6 ;  /* 0x3f31c4e6000b7882 */ /* 0x000fe20000000000 */
[----:B0-----:R-:W-:-:S05]  /*19c0*/  DMUL R16, R10, R12 ;  /* 0x0000000c0a107228 */ /* 0x001fca0000000000 */
[----:B------:R-:W-:Y:S01]  /*19d0*/  DFMA R22, R8, R14, UR10 ;  /* 0x0000000a08167e2b */ /* 0x000fe2000800000e */
[----:B------:R-:W-:Y:S01]  /*19e0*/  UMOV UR10, 0x60009c8f ;  /* 0x60009c8f000a7882 */ /* 0x000fe20000000000 */
[----:B------:R-:W-:Y:S01]  /*19f0*/  UMOV UR11, 0x3f46e8ba ;  /* 0x3f46e8ba000b7882 */ /* 0x000fe20000000000 */
[----:B------:R-:W-:Y:S01]  /*1a00*/  VIADD R15, R13, 0xfff00000 ;  /* 0xfff000000d0f7836 */ /* 0x000fe20000000000 */
[----:B------:R-:W-:Y:S01]  /*1a10*/  DFMA R18, R16, -R16, R10 ;  /* 0x800000101012722b */ /* 0x000fe2000000000a */
[----:B------:R-:W-:-:S03]  /*1a20*/  IMAD.MOV.U32 R14, RZ, RZ, RZ ;  /* 0x000000ffff0e7224 */ /* 0x000fc600078e00ff */
[----:B------:R-:W-:Y:S01]  /*1a30*/  DFMA R22, R8, R22, UR10 ;  /* 0x0000000a08167e2b */ /* 0x000fe20008000016 */
[----:B------:R-:W-:Y:S01]  /*1a40*/  UMOV UR10, 0xc62b05a2 ;  /* 0xc62b05a2000a7882 */ /* 0x000fe20000000000 */
[----:B------:R-:W-:Y:S02]  /*1a50*/  UMOV UR11, 0x3f5f1c71 ;  /* 0x3f5f1c71000b7882 */ /* 0x000fe40000000000 */
[----:B------:R-:W-:-:S04]  /*1a60*/  DFMA R16, R14, R18, R16 ;  /* 0x000000120e10722b */ /* 0x000fc80000000010 */
[----:B------:R-:W-:Y:S01]  /*1a70*/  DFMA R22, R8, R22, UR10 ;  /* 0x0000000a08167e2b */ /* 0x000fe20008000016 */
[----:B------:R-:W-:Y:S01]  /*1a80*/  UMOV UR10, 0xb6dc9f2c ;  /* 0xb6dc9f2c000a7882 */ /* 0x000fe20000000000 */
[----:B------:R-:W-:Y:S02]  /*1a90*/  UMOV UR11, 0x3f76db6d ;  /* 0x3f76db6d000b7882 */ /* 0x000fe40000000000 */
[-C--:B------:R-:W-:Y:S02]  /*1aa0*/  DFMA R12, R12, -R16.reuse, 1 ;  /* 0x3ff000000c0c742b */ /* 0x080fe40000000810 */
[----:B------:R-:W-:Y:S02]  /*1ab0*/  DFMA R10, R16, -R16, R10 ;  /* 0x80000010100a722b */ /* 0x000fe4000000000a */
[----:B------:R-:W-:Y:S01]  /*1ac0*/  DFMA R22, R8, R22, UR10 ;  /* 0x0000000a08167e2b */ /* 0x000fe20008000016 */
[----:B------:R-:W-:Y:S01]  /*1ad0*/  UMOV UR10, 0x3333329c ;  /* 0x3333329c000a7882 */ /* 0x000fe20000000000 */
[----:B------:R-:W-:-:S02]  /*1ae0*/  UMOV UR11, 0x3f933333 ;  /* 0x3f933333000b7882 */ /* 0x000fc40000000000 */
[----:B------:R-:W-:-:S04]  /*1af0*/  DFMA R12, R14, R12, R14 ;  /* 0x0000000c0e0c722b */ /* 0x000fc8000000000e */
[----:B------:R-:W-:Y:S01]  /*1b00*/  DFMA R22, R8, R22, UR10 ;  /* 0x0000000a08167e2b */ /* 0x000fe20008000016 */
[----:B------:R-:W-:Y:S01]  /*1b10*/  UMOV UR10, 0x55555555 ;  /* 0x55555555000a7882 */ /* 0x000fe20000000000 */
[----:B------:R-:W-:Y:S02]  /*1b20*/  UMOV UR11, 0x3fb55555 ;  /* 0x3fb55555000b7882 */ /* 0x000fe40000000000 */
[----:B------:R-:W-:Y:S02]  /*1b30*/  DFMA R10, R12, R10, R16 ;  /* 0x0000000a0c0a722b */ /* 0x000fe40000000010 */
[----:B------:R-:W-:Y:S02]  /*1b40*/  DMUL R12, RZ, |R26| ;  /* 0x4000001aff0c7228 */ /* 0x000fe40000000000 */
[----:B------:R-:W-:Y:S01]  /*1b50*/  DFMA R22, R8, R22, UR10 ;  /* 0x0000000a08167e2b */ /* 0x000fe20008000016 */
[----:B------:R-:W-:Y:S01]  /*1b60*/  UMOV UR10, 0x33145c07 ;  /* 0x33145c07000a7882 */ /* 0x000fe20000000000 */
[----:B------:R-:W-:-:S04]  /*1b70*/  UMOV UR11, 0x3ca1a626 ;  /* 0x3ca1a626000b7882 */ /* 0x000fc80000000000 */
[----:B------:R-:W-:Y:S02]  /*1b80*/  VIADD R11, R11, 0x100000 ;  /* 0x001000000b0b7836 */ /* 0x000fe40000000000 */
[----:B------:R-:W-:-:S08]  /*1b90*/  DMUL R22, R8, R22 ;  /* 0x0000001608167228 */ /* 0x000fd00000000000 */
[----:B------:R-:W-:-:S10]  /*1ba0*/  DFMA R22, R10, R22, R10 ;  /* 0x000000160a16722b */ /* 0x000fd4000000000a */
[----:B------:R-:W-:Y:S02]  /*1bb0*/  FSEL R12, R12, R22, !P0 ;  /* 0x000000160c0c7208 */ /* 0x000fe40004000000 */
[----:B------:R-:W-:Y:S02]  /*1bc0*/  FSEL R13, R13, R23, !P0 ;  /* 0x000000170d0d7208 */ /* 0x000fe40004000000 */
[----:B------:R-:W-:-:S04]  /*1bd0*/  ISETP.GE.AND P0, PT, R9, RZ, PT ;  /* 0x000000ff0900720c */ /* 0x000fc80003f06270 */
[----:B------:R-:W-:-:S10]  /*1be0*/  DMUL R10, R12, +INF ;  /* 0x7ff000000c0a7828 */ /* 0x000fd40000000000 */
[----:B------:R-:W-:Y:S02]  /*1bf0*/  FSEL R10, R10, R12, !P0 ;  /* 0x0000000c0a0a7208 */ /* 0x000fe40004000000 */
[----:B------:R-:W-:Y:S02]  /*1c00*/  FSEL R11, R11, R13, !P0 ;  /* 0x0000000d0b0b7208 */ /* 0x000fe40004000000 */
[----:B------:R-:W-:-:S04]  /*1c10*/  ISETP.GE.AND P0, PT, R27, RZ, PT ;  /* 0x000000ff1b00720c */ /* 0x000fc80003f06270 */
[----:B------:R-:W-:Y:S01]  /*1c20*/  DADD R8, R10, -UR10 ;  /* 0x8000000a0a087e29 */ /* 0x000fe20008000000 */
[----:B------:R-:W-:Y:S01]  /*1c30*/  UMOV UR10, 0x54442d18 ;  /* 0x54442d18000a7882 */ /* 0x000fe20000000000 */
[----:B------:R-:W-:-:S06]  /*1c40*/  UMOV UR11, 0x400921fb ;  /* 0x400921fb000b7882 */ /* 0x000fcc0000000000 */
[----:B------:R-:W-:-:S10]  /*1c50*/  DADD R8, -R8, UR10 ;  /* 0x0000000a08087e29 */ /* 0x000fd40008000100 */
[----:B------:R-:W-:Y:S02]  /*1c60*/  FSEL R8, R8, R10, !P0 ;  /* 0x0000000a08087208 */ /* 0x000fe40004000000 */
[----:B------:R-:W-:-:S07]  /*1c70*/  FSEL R9, R9, R11, !P0 ;  /* 0x0000000b09097208 */ /* 0x000fce0004000000 */
.L_x_14:
[----:B--23--:R-:W-:Y:S05]  /*1c80*/  BSYNC.RECONVERGENT B3 ;  /* 0x0000000000037941 */ /* 0x00cfea0003800200 */
.L_x_13:
[----:B------:R-:W-:Y:S01]  /*1c90*/  UMOV UR10, 0x1a63c1f8 ;  /* 0x1a63c1f8000a7882 */ /* 0x000fe20000000000 */
[----:B------:R-:W-:Y:S01]  /*1ca0*/  UMOV UR11, 0x404ca5dc ;  /* 0x404ca5dc000b7882 */ /* 0x000fe20000000000 */
[----:B------:R-:W0:Y:S01]  /*1cb0*/  LDC.64 R10, c[0x0][0x398] ;  /* 0x0000e600ff0a7b82 */ /* 0x000e220000000a00 */
[----:B------:R-:W-:Y:S01]  /*1cc0*/  DMUL R8, R8, UR10 ;  /* 0x0000000a08087c28 */ /* 0x000fe20008000000 */
[----:B------:R-:W-:-:S07]  /*1cd0*/  IMAD.MOV.U32 R13, RZ, RZ, 0x1 ;  /* 0x00000001ff0d7424 */ /* 0x000fce00078e00ff */
[----:B------:R-:W-:Y:S01]  /*1ce0*/  DMUL R8, R8, 4 ;  /* 0x4010000008087828 */ /* 0x000fe20000000000 */
[----:B------:R-:W-:-:S09]  /*1cf0*/  ISETP.NE.AND P0, PT, R5, R2, PT ;  /* 0x000000020500720c */ /* 0x000fd20003f05270 */
[----:B------:R-:W0:Y:S01]  /*1d00*/  F2I.F64.FLOOR R9, R8 ;  /* 0x0000000800097311 */ /* 0x000e220000305100 */
[----:B------:R-:W-:Y:S01]  /*1d10*/  BSSY.RECONVERGENT B3, `(.L_x_32) ;  /* 0x0000386000037945 */ /* 0x000fe20003800200 */
[----:B0-----:R-:W-:-:S05]  /*1d20*/  IMAD.WIDE R10, R9, 0x4, R10 ;  /* 0x00000004090a7825 */ /* 0x001fca00078e020a */
[----:B------:R0:W-:Y:S01]  /*1d30*/  REDG.E.ADD.STRONG.GPU desc[UR4][R10.64], R13 ;  /* 0x0000000d0a00798e */ /* 0x0001e2000c12e104 */
[----:B------:R-:W-:Y:S05]  /*1d40*/  @P0 BRA `(.L_x_33) ;  /* 0x0000000000280947 */ /* 0x000fea0003800000 */
[----:B------:R-:W1:Y:S01]  /*1d50*/  S2R R4, SR_LANEID ;  /* 0x0000000000047919 */ /* 0x000e620000000000 */
[----:B------:R-:W2:Y:S01]  /*1d60*/  LDC.64 R6, c[0x0][0x390] ;  /* 0x0000e400ff067b82 */ /* 0x000ea20000000a00 */
[----:B------:R-:W-:Y:S02]  /*1d70*/  VOTEU.ANY UR9, UPT, PT ;  /* 0x0000000000097886 */ /* 0x000fe400038e0100 */
[----:B------:R-:W-:Y:S02]  /*1d80*/  UFLO.U32 UR10, UR9 ;  /* 0x00000009000a72bd */ /* 0x000fe400080e0000 */
[----:B0-----:R-:W2:Y:S03]  /*1d90*/  POPC R11, UR9 ;  /* 0x00000009000b7d09 */ /* 0x001ea60008000000 */
[----:B------:R-:W0:Y:S01]  /*1da0*/  LDC.64 R8, c[0x0][0x3a0] ;  /* 0x0000e800ff087b82 */ /* 0x000e220000000a00 */
[----:B-1----:R-:W-:-:S13]  /*1db0*/  ISETP.EQ.U32.AND P0, PT, R4, UR10, PT ;  /* 0x0000000a04007c0c */ /* 0x002fda000bf02070 */
[----:B--2---:R1:W-:Y:S04]  /*1dc0*/  @P0 REDG.E.ADD.STRONG.GPU desc[UR4][R6.64], R11 ;  /* 0x0000000b0600098e */ /* 0x0043e8000c12e104 */
[----:B0-----:R1:W-:Y:S01]  /*1dd0*/  @P0 REDG.E.ADD.STRONG.GPU desc[UR4][R8.64], R11 ;  /* 0x0000000b0800098e */ /* 0x0013e2000c12e104 */
[----:B------:R-:W-:Y:S05]  /*1de0*/  BRA `(.L_x_34) ;  /* 0x0000003400e07947 */ /* 0x000fea0003800000 */
.L_x_33:
[----:B------:R-:W-:-:S13]  /*1df0*/  ISETP.GT.AND P0, PT, R5, R2, PT ;  /* 0x000000020500720c */ /* 0x000fda0003f04270 */
[----:B------:R-:W-:Y:S05]  /*1e00*/  @!P0 BRA `(.L_x_34) ;  /* 0x0000003400d88947 */ /* 0x000fea0003800000 */
[----:B------:R-:W1:Y:S01]  /*1e10*/  LDC.64 R8, c[0x0][0x380] ;  /* 0x0000e000ff087b82 */ /* 0x000e620000000a00 */
[----:B------:R-:W2:Y:S04]  /*1e20*/  LDG.E.64 R24, desc[UR4][R20.64+0x8] ;  /* 0x0000080414187981 */ /* 0x000ea8000c1e1b00 */
[----:B------:R-:W3:Y:S01]  /*1e30*/  LDG.E.64 R32, desc[UR4][R20.64] ;  /* 0x0000000414207981 */ /* 0x000ee2000c1e1b00 */
[----:B-1----:R-:W-:-:S05]  /*1e40*/  IMAD.WIDE R8, R5, 0x10, R8 ;  /* 0x0000001005087825 */ /* 0x002fca00078e0208 */
[----:B------:R-:W2:Y:S04]  /*1e50*/  LDG.E.64 R22, desc[UR4][R8.64+0x8] ;  /* 0x0000080408167981 */ /* 0x000ea8000c1e1b00 */
[----:B------:R-:W3:Y:S01]  /*1e60*/  LDG.E.64 R28, desc[UR4][R8.64] ;  /* 0x00000004081c7981 */ /* 0x000ee2000c1e1b00 */
[----:B------:R-:W-:Y:S01]  /*1e70*/  BSSY.RECONVERGENT B4, `(.L_x_35) ;  /* 0x00001aa000047945 */ /* 0x000fe20003800200 */
[----:B0-----:R-:W-:Y:S01]  /*1e80*/  CS2R R10, SRZ ;  /* 0x00000000000a7805 */ /* 0x001fe2000001ff00 */
[----:B--2---:R-:W-:Y:S02]  /*1e90*/  DSETP.NEU.AND P0, PT, R24, R22, PT ;  /* 0x000000161800722a */ /* 0x004fe40003f0d000 */
[----:B---3--:R-:W-:-:S14]  /*1ea0*/  DSETP.EQ.AND P1, PT, R32, R28, PT ;  /* 0x0000001c2000722a */ /* 0x008fdc0003f22000 */
        /* <DEDUP_REMOVED lines=29> */
.L_x_38:
[----:B------:R-:W-:Y:S05]  /*2080*/  BSYNC.RECONVERGENT B5 ;  /* 0x0000000000057941 */ /* 0x000fea0003800200 */
.L_x_37:
        /* <DEDUP_REMOVED lines=56> */
.L_x_40:
[----:B------:R-:W-:Y:S05]  /*2410*/  BSYNC.RECONVERGENT B5 ;  /* 0x0000000000057941 */ /* 0x000fea0003800200 */
.L_x_39:
        /* <DEDUP_REMOVED lines=56> */
.L_x_44:
[----:B------:R-:W-:Y:S05]  /*27a0*/  BSYNC.RECONVERGENT B6 ;  /* 0x0000000000067941 */ /* 0x000fea0003800200 */
.L_x_43:
[----:B------:R-:W-:-:S07]  /*27b0*/  VIADD R4, R9, 0x1 ;  /* 0x0000000109047836 */ /* 0x000fce0000000000 */
.L_x_42:
[----:B------:R-:W-:Y:S05]  /*27c0*/  BSYNC.RECONVERGENT B5 ;  /* 0x0000000000057941 */ /* 0x000fea0003800200 */
.L_x_41:
        /* <DEDUP_REMOVED lines=55> */
.L_x_48:
[----:B------:R-:W-:Y:S05]  /*2b40*/  BSYNC.RECONVERGENT B6 ;  /* 0x0000000000067941 */ /* 0x000fea0003800200 */
.L_x_47:
[----:B------:R-:W-:-:S07]  /*2b50*/  VIADD R4, R9, 0x1 ;  /* 0x0000000109047836 */ /* 0x000fce0000000000 */
.L_x_46:
[----:B------:R-:W-:Y:S05]  /*2b60*/  BSYNC.RECONVERGENT B5 ;  /* 0x0000000000057941 */ /* 0x000fea0003800200 */
.L_x_45:
        /* <DEDUP_REMOVED lines=58> */
.L_x_52:
[----:B------:R-:W-:Y:S05]  /*2f10*/  BSYNC.RECONVERGENT B6 ;  /* 0x0000000000067941 */ /* 0x000fea0003800200 */
.L_x_51:
[----:B------:R-:W-:-:S07]  /*2f20*/  VIADD R4, R4, 0x1 ;  /* 0x0000000104047836 */ /* 0x000fce0000000000 */
.L_x_50:
[----:B------:R-:W-:Y:S05]  /*2f30*/  BSYNC.RECONVERGENT B5 ;  /* 0x0000000000057941 */ /* 0x000fea0003800200 */
.L_x_49:
        /* <DEDUP_REMOVED lines=43> */
[----:B------:R-:W-:Y:S01]  /*31f0*/  UMOV UR11, 0x3f924eaf ;  /* 0x3f924eaf000b7882 */ /* 0x000fe20000000000 */
[----:B------:R-:W-:Y:S02]  /*3200*/  @P0 IMAD.MOV.U32 R12, RZ, RZ, 0x33145c07 ;  /* 0x33145c07ff0c0424 */ /* 0x000fe400078e00ff */
[----:B------:R-:W-:-:S03]  /*3210*/  @P0 IMAD.MOV.U32 R13, RZ, RZ, 0x3c91a626 ;  /* 0x3c91a626ff0d0424 */ /* 0x000fc600078e00ff */
        /* <DEDUP_REMOVED lines=30> */
[----:B------:R-:W-:-:S08]  /*3400*/  DMUL R10, R8, R10 ;  /* 0x0000000a080a7228 */ /* 0x000fd00000000000 */
[----:B------:R-:W-:Y:S01]  /*3410*/  DFMA R8, |R26|, R10, |R26| ;  /* 0x0000000a1a08722b */ /* 0x000fe2000000061a */
[----:B------:R-:W-:Y:S02]  /*3420*/  @!P0 IMAD.MOV.U32 R10, RZ, RZ, 0x33145c07 ;  /* 0x33145c07ff0a8424 */ /* 0x000fe400078e00ff */
[----:B------:R-:W-:-:S06]  /*3430*/  @!P0 IMAD.MOV.U32 R11, RZ, RZ, 0x3c91a626 ;  /* 0x3c91a626ff0b8424 */ /* 0x000fcc00078e00ff */
[C---:B------:R-:W-:Y:S02]  /*3440*/  @!P0 DADD R10, R8.reuse, R10 ;  /* 0x00000000080a8229 */ /* 0x040fe4000000000a */
[----:B------:R-:W-:-:S06]  /*3450*/  @P0 DADD R8, R8, -R12 ;  /* 0x0000000008080229 */ /* 0x000fcc000000080c */
[----:B------:R-:W-:Y:S02]  /*3460*/  @!P0 DADD R10, R10, UR10 ;  /* 0x0000000a0a0a8e29 */ /* 0x000fe40008000000 */
[----:B------:R-:W-:Y:S01]  /*3470*/  @P0 DADD R10, -R8, UR10 ;  /* 0x0000000a080a0e29 */ /* 0x000fe20008000100 */
[----:B------:R-:W-:Y:S10]  /*3480*/  BRA `(.L_x_36) ;  /* 0x0000000400207947 */ /* 0x000ff40003800000 */
.L_x_53:
        /* <DEDUP_REMOVED lines=72> */
.L_x_36:
[----:B------:R-:W-:Y:S05]  /*3910*/  BSYNC.RECONVERGENT B4 ;  /* 0x0000000000047941 */ /* 0x000fea0003800200 */
.L_x_35:
[----:B------:R-:W-:Y:S01]  /*3920*/  UMOV UR10, 0x1a63c1f8 ;  /* 0x1a63c1f8000a7882 */ /* 0x000fe20000000000 */
[----:B------:R-:W-:Y:S01]  /*3930*/  UMOV UR11, 0x404ca5dc ;  /* 0x404ca5dc000b7882 */ /* 0x000fe20000000000 */
[----:B------:R-:W0:Y:S01]  /*3940*/  LDC.64 R8, c[0x0][0x390] ;  /* 0x0000e400ff087b82 */ /* 0x000e220000000a00 */
[----:B------:R-:W-:Y:S01]  /*3950*/  DMUL R10, R10, UR10 ;  /* 0x0000000a0a0a7c28 */ /* 0x000fe20008000000 */
[----:B------:R-:W-:-:S06]  /*3960*/  IMAD.MOV.U32 R15, RZ, RZ, 0x2 ;  /* 0x00000002ff0f7424 */ /* 0x000fcc00078e00ff */
[----:B------:R-:W1:Y:S01]  /*3970*/  LDC.64 R12, c[0x0][0x388] ;  /* 0x0000e200ff0c7b82 */ /* 0x000e620000000a00 */
[----:B------:R-:W-:-:S10]  /*3980*/  DMUL R10, R10, 4 ;  /* 0x401000000a0a7828 */ /* 0x000fd40000000000 */
[----:B------:R-:W0:Y:S01]  /*3990*/  F2I.F64.FLOOR R11, R10 ;  /* 0x0000000a000b7311 */ /* 0x000e220000305100 */
[----:B-1----:R-:W-:-:S04]  /*39a0*/  IMAD.WIDE.U32 R12, R2, 0x10, R12 ;  /* 0x00000010020c7825 */ /* 0x002fc800078e000c */
[----:B0-----:R-:W-:-:S05]  /*39b0*/  IMAD.WIDE R8, R11, 0x4, R8 ;  /* 0x000000040b087825 */ /* 0x001fca00078e0208 */
[----:B------:R0:W-:Y:S04]  /*39c0*/  REDG.E.ADD.STRONG.GPU desc[UR4][R8.64], R15 ;  /* 0x0000000f0800798e */ /* 0x0001e8000c12e104 */
[----:B------:R-:W2:Y:S04]  /*39d0*/  LDG.E.64 R26, desc[UR4][R6.64] ;  /* 0x00000004061a7981 */ /* 0x000ea8000c1e1b00 */
[----:B------:R-:W3:Y:S04]  /*39e0*/  LDG.E.64 R22, desc[UR4][R6.64+0x8] ;  /* 0x0000080406167981 */ /* 0x000ee8000c1e1b00 */
[----:B------:R-:W2:Y:S04]  /*39f0*/  LDG.E.64 R28, desc[UR4][R12.64] ;  /* 0x000000040c1c7981 */ /* 0x000ea8000c1e1b00 */
[----:B------:R-:W3:Y:S01]  /*3a00*/  LDG.E.64 R24, desc[UR4][R12.64+0x8] ;  /* 0x000008040c187981 */ /* 0x000ee2000c1e1b00 */
[----:B------:R-:W-:Y:S01]  /*3a10*/  BSSY.RECONVERGENT B4, `(.L_x_54) ;  /* 0x00001ac000047945 */ /* 0x000fe20003800200 */
[----:B------:R-:W-:Y:S01]  /*3a20*/  CS2R R10, SRZ ;  /* 0x00000000000a7805 */ /* 0x000fe2000001ff00 */
[----:B--2---:R-:W-:-:S02]  /*3a30*/  DSETP.EQ.AND P1, PT, R28, R26, PT ;  /* 0x0000001a1c00722a */ /* 0x004fc40003f22000 */
[----:B---3--:R-:W-:-:S14]  /*3a40*/  DSETP.NEU.AND P0, PT, R24, R22, PT ;  /* 0x000000161800722a */ /* 0x008fdc0003f0d000 */
[----:B0-----:R-:W-:Y:S05]  /*3a50*/  @!P0 BRA P1, `(.L_x_55) ;  /* 0x00000018009c8947 */ /* 0x001fea0000800000 */
        /* <DEDUP_REMOVED lines=28> */
.L_x_57:
[----:B------:R-:W-:Y:S05]  /*3c20*/  BSYNC.RECONVERGENT B5 ;  /* 0x0000000000057941 */ /* 0x000fea0003800200 */
.L_x_56:
        /* <DEDUP_REMOVED lines=56> */
.L_x_59:
[----:B------:R-:W-:Y:S05]  /*3fb0*/  BSYNC.RECONVERGENT B5 ;  /* 0x0000000000057941 */ /* 0x000fea0003800200 */
.L_x_58:
        /* <DEDUP_REMOVED lines=15> */
[----:B------:R-:W-:-:S06]  /*40b0*/  FSEL R30, R30, -8.06006814911005101289e+34, !P0 ;  /* 0xf9785eba1e1e7808 */ /* 0x000fcc0004000000 */
[----:B--2---:R-:W-:-:S04]  /*40c0*/  DFMA R8, R32, R30, R8 ;  /* 0x0000001e2008722b */ /* 0x004fc80000000008 */
[----:B------:R-:W-:-:S04]  /*40d0*/  @!P1 DMUL R30, RZ, R28 ;  /* 0x0000001cff1e9228 */ /* 0x000fc80000000000 */
        /* <DEDUP_REMOVED lines=39> */
.L_x_63:
[----:B------:R-:W-:Y:S05]  /*4350*/  BSYNC.RECONVERGENT B6 ;  /* 0x0000000000067941 */ /* 0x000fea0003800200 */
.L_x_62:
[----:B------:R-:W-:-:S07]  /*4360*/  VIADD R4, R9, 0x1 ;  /* 0x0000000109047836 */ /* 0x000fce0000000000 */
.L_x_61:
[----:B------:R-:W-:Y:S05]  /*4370*/  BSYNC.RECONVERGENT B5 ;  /* 0x0000000000057941 */ /* 0x000fea0003800200 */
.L_x_60:
        /* <DEDUP_REMOVED lines=56> */
.L_x_67:
[----:B------:R-:W-:Y:S05]  /*4700*/  BSYNC.RECONVERGENT B6 ;  /* 0x0000000000067941 */ /* 0x000fea0003800200 */
.L_x_66:
[----:B------:R-:W-:-:S07]  /*4710*/  VIADD R4, R9, 0x1 ;  /* 0x0000000109047836 */ /* 0x000fce0000000000 */
.L_x_65:
[----:B------:R-:W-:Y:S05]  /*4720*/  BSYNC.RECONVERGENT B5 ;  /* 0x0000000000057941 */ /* 0x000fea0003800200 */
.L_x_64:
        /* <DEDUP_REMOVED lines=58> */
.L_x_71:
[----:B------:R-:W-:Y:S05]  /*4ad0*/  BSYNC.RECONVERGENT B6 ;  /* 0x0000000000067941 */ /* 0x000fea0003800200 */
.L_x_70:
[----:B------:R-:W-:-:S07]  /*4ae0*/  VIADD R4, R4, 0x1 ;  /* 0x0000000104047836 */ /* 0x000fce0000000000 */
.L_x_69:
[----:B------:R-:W-:Y:S05]  /*4af0*/  BSYNC.RECONVERGENT B5 ;  /* 0x0000000000057941 */ /* 0x000fea0003800200 */
.L_x_68:
        /* <DEDUP_REMOVED lines=75> */
[----:B------:R-:W-:Y:S02]  /*4fb0*/  @P0 IMAD.MOV.U32 R8, RZ, RZ, 0x33145c07 ;  /* 0x33145c07ff080424 */ /* 0x000fe400078e00ff */
[----:B------:R-:W-:-:S05]  /*4fc0*/  @P0 IMAD.MOV.U32 R9, RZ, RZ, 0x3c91a626 ;  /* 0x3c91a626ff090424 */ /* 0x000fca00078e00ff */
        /* <DEDUP_REMOVED lines=8> */
.L_x_72:
        /* <DEDUP_REMOVED lines=72> */
.L_x_55:
[----:B------:R-:W-:Y:S05]  /*54d0*/  BSYNC.RECONVERGENT B4 ;  /* 0x0000000000047941 */ /* 0x000fea0003800200 */
.L_x_54:
[----:B------:R-:W-:Y:S01]  /*54e0*/  UMOV UR10, 0x1a63c1f8 ;  /* 0x1a63c1f8000a7882 */ /* 0x000fe20000000000 */
[----:B------:R-:W-:Y:S01]  /*54f0*/  UMOV UR11, 0x404ca5dc ;  /* 0x404ca5dc000b7882 */ /* 0x000fe20000000000 */
[----:B------:R-:W0:Y:S01]  /*5500*/  LDC.64 R6, c[0x0][0x3a0] ;  /* 0x0000e800ff067b82 */ /* 0x000e220000000a00 */
[----:B------:R-:W-:Y:S01]  /*5510*/  DMUL R10, R10, UR10 ;  /* 0x0000000a0a0a7c28 */ /* 0x000fe20008000000 */
[----:B------:R-:W-:-:S07]  /*5520*/  IMAD.MOV.U32 R9, RZ, RZ, 0x2 ;  /* 0x00000002ff097424 */ /* 0x000fce00078e00ff */
[----:B------:R-:W-:-:S10]  /*5530*/  DMUL R10, R10, 4 ;  /* 0x401000000a0a7828 */ /* 0x000fd40000000000 */
[----:B------:R-:W0:Y:S02]  /*5540*/  F2I.F64.FLOOR R11, R10 ;  /* 0x0000000a000b7311 */ /* 0x000e240000305100 */
[----:B0-----:R-:W-:-:S05]  /*5550*/  IMAD.WIDE R6, R11, 0x4, R6 ;  /* 0x000000040b067825 */ /* 0x001fca00078e0206 */
[----:B------:R2:W-:Y:S02]  /*5560*/  REDG.E.ADD.STRONG.GPU desc[UR4][R6.64], R9 ;  /* 0x000000090600798e */ /* 0x0005e4000c12e104 */
.L_x_34:
[----:B------:R-:W-:Y:S05]  /*5570*/  BSYNC.RECONVERGENT B3 ;  /* 0x0000000000037941 */ /* 0x000fea0003800200 */
.L_x_32:
[----:B------:R-:W-:Y:S02]  /*5580*/  IMAD.IADD R5, R3, 0x1, R5 ;  /* 0x0000000103057824 */ /* 0x000fe400078e0205 */
[----:B-12---:R-:W-:-:S05]  /*5590*/  IMAD.U32 R7, RZ, RZ, UR8 ;  /* 0x00000008ff077e24 */ /* 0x006fca000f8e00ff */
[----:B------:R-:W-:-:S13]  /*55a0*/  ISETP.GE.AND P0, PT, R5, R7, PT ;  /* 0x000000070500720c */ /* 0x000fda0003f06270 */
[----:B------:R-:W-:Y:S05]  /*55b0*/  @!P0 BRA `(.L_x_73) ;  /* 0xffffffa800ec8947 */ /* 0x000fea000383ffff */
.L_x_12:
[----:B0-23--:R-:W-:Y:S05]  /*55c0*/  BSYNC B0 ;  /* 0x0000000000007941 */ /* 0x00dfea0003800000 */
.L_x_11:
[----:B------:R-:W-:-:S05]  /*55d0*/  VIADD R2, R2, 0x1 ;  /* 0x0000000102027836 */ /* 0x000fca0000000000 */
[----:B------:R-:W-:-:S13]  /*55e0*/  ISETP.NE.AND P0, PT, R2, R7, PT ;  /* 0x000000070200720c */ /* 0x000fda0003f05270 */
[----:B------:R-:W-:Y:S05]  /*55f0*/  @P0 BRA `(.L_x_74) ;  /* 0xffffffa800bc0947 */ /* 0x000fea000383ffff */
[----:B------:R-:W-:Y:S05]  /*5600*/  EXIT ;  /* 0x000000000000794d */ /* 0x000fea0003800000 */
        .type           $_Z16build_histograms9GalaxySetS_PiS0_S0_i$__internal_trig_reduction_slowpathd,@function
        .size           $_Z16build_histograms9GalaxySetS_PiS0_S0_i$__internal_trig_reduction_slowpathd,(.L_x_84 - $_Z16build_histograms9GalaxySetS_PiS0_S0_i$__internal_trig_reduction_slowpathd)
$_Z16build_histograms9GalaxySetS_PiS0_S0_i$__internal_trig_reduction_slowpathd:
[----:B------:R-:W-:Y:S01]  /*5610*/  SHF.R.U32.HI R19, RZ, 0x14, R17 ;  /* 0x00000014ff137819 */ /* 0x000fe20000011611 */
[----:B------:R-:W-:-:S03]  /*5620*/  IMAD.MOV.U32 R9, RZ, RZ, RZ ;  /* 0x000000ffff097224 */ /* 0x000fc600078e00ff */
[----:B------:R-:W-:-:S04]  /*5630*/  LOP3.LUT R4, R19, 0x7ff, RZ, 0xc0, !PT ;  /* 0x000007ff13047812 */ /* 0x000fc800078ec0ff */
[----:B------:R-:W-:-:S13]  /*5640*/  ISETP.NE.AND P0, PT, R4, 0x7ff, PT ;  /* 0x000007ff0400780c */ /* 0x000fda0003f05270 */
[----:B------:R-:W-:Y:S05]  /*5650*/  @!P0 BRA `(.L_x_75) ;  /* 0x00000008004c8947 */ /* 0x000fea0003800000 */
[----:B------:R-:W-:Y:S01]  /*5660*/  VIADD R9, R4, 0xfffffc00 ;  /* 0xfffffc0004097836 */ /* 0x000fe20000000000 */
[----:B------:R-:W-:Y:S01]  /*5670*/  BSSY.RECONVERGENT B1, `(.L_x_76) ;  /* 0x0000030000017945 */ /* 0x000fe20003800200 */
[----:B------:R-:W-:-:S03]  /*5680*/  CS2R R30, SRZ ;  /* 0x00000000001e7805 */ /* 0x000fc6000001ff00 */
[----:B------:R-:W-:Y:S02]  /*5690*/  SHF.R.U32.HI R4, RZ, 0x6, R9 ;  /* 0x00000006ff047819 */ /* 0x000fe40000011609 */
[----:B------:R-:W-:Y:S02]  /*56a0*/  ISETP.GE.U32.AND P0, PT, R9, 0x80, PT ;  /* 0x000000800900780c */ /* 0x000fe40003f06070 */
[C---:B------:R-:W-:Y:S02]  /*56b0*/  IADD3 R11, PT, PT, -R4.reuse, 0x13, RZ ;  /* 0x00000013040b7810 */ /* 0x040fe40007ffe1ff */
[----:B------:R-:W-:Y:S02]  /*56c0*/  IADD3 R14, PT, PT, -R4, 0xf, RZ ;  /* 0x0000000f040e7810 */ /* 0x000fe40007ffe1ff */
[----:B------:R-:W-:-:S04]  /*56d0*/  SEL R11, R11, 0x12, P0 ;  /* 0x000000120b0b7807 */ /* 0x000fc80000000000 */
[----:B------:R-:W-:-:S13]  /*56e0*/  ISETP.GE.AND P0, PT, R14, R11, PT ;  /* 0x0000000b0e00720c */ /* 0x000fda0003f06270 */
[----:B------:R-:W-:Y:S05]  /*56f0*/  @P0 BRA `(.L_x_77) ;  /* 0x00000000009c0947 */ /* 0x000fea0003800000 */
[----:B------:R-:W0:Y:S01]  /*5700*/  LDC.64 R34, c[0x0][0x358] ;  /* 0x0000d600ff227b82 */ /* 0x000e220000000a00 */
[C---:B------:R-:W-:Y:S01]  /*5710*/  SHF.L.U64.HI R10, R8.reuse, 0xb, R17 ;  /* 0x0000000b080a7819 */ /* 0x040fe20000010211 */
[----:B------:R-:W-:Y:S01]  /*5720*/  BSSY.RECONVERGENT B2, `(.L_x_78) ;  /* 0x0000023000027945 */ /* 0x000fe20003800200 */
[----:B------:R-:W-:Y:S01]  /*5730*/  IMAD.SHL.U32 R12, R8, 0x800, RZ ;  /* 0x00000800080c7824 */ /* 0x000fe200078e00ff */
[----:B------:R-:W-:Y:S01]  /*5740*/  IADD3 R16, PT, PT, RZ, -R4, -R11 ;  /* 0x80000004ff107210 */ /* 0x000fe20007ffe80b */
[----:B------:R-:W-:Y:S01]  /*5750*/  IMAD.MOV.U32 R15, RZ, RZ, RZ ;  /* 0x000000ffff0f7224 */ /* 0x000fe200078e00ff */
[----:B------:R-:W-:Y:S02]  /*5760*/  LOP3.LUT R10, R10, 0x80000000, RZ, 0xfc, !PT ;  /* 0x800000000a0a7812 */ /* 0x000fe400078efcff */
[----:B------:R-:W-:-:S07]  /*5770*/  CS2R R30, SRZ ;  /* 0x00000000001e7805 */ /* 0x000fce000001ff00 */
.L_x_79:
[----:B------:R-:W1:Y:S01]  /*5780*/  LDC.64 R8, c[0x4][RZ] ;  /* 0x01000000ff087b82 */ /* 0x000e620000000a00 */
[----:B0-----:R-:W-:Y:S02]  /*5790*/  R2UR UR10, R34 ;  /* 0x00000000220a72ca */ /* 0x001fe400000e0000 */
[----:B------:R-:W-:Y:S01]  /*57a0*/  R2UR UR11, R35 ;  /* 0x00000000230b72ca */ /* 0x000fe200000e0000 */
[----:B-1----:R-:W-:-:S12]  /*57b0*/  IMAD.WIDE R36, R14, 0x8, R8 ;  /* 0x000000080e247825 */ /* 0x002fd800078e0208 */
[----:B------:R-:W2:Y:S01]  /*57c0*/  LDG.E.64.CONSTANT R36, desc[UR10][R36.64] ;  /* 0x0000000a24247981 */ /* 0x000ea2000c1e9b00 */
[----:B------:R-:W-:Y:S02]  /*57d0*/  VIADD R16, R16, 0x1 ;  /* 0x0000000110107836 */ /* 0x000fe40000000000 */
[----:B------:R-:W-:Y:S02]  /*57e0*/  VIADD R14, R14, 0x1 ;  /* 0x000000010e0e7836 */ /* 0x000fe40000000000 */
[----:B--2---:R-:W-:-:S04]  /*57f0*/  IMAD.WIDE.U32 R30, P2, R36, R12, R30 ;  /* 0x0000000c241e7225 */ /* 0x004fc8000784001e */
[----:B------:R-:W-:Y:S02]  /*5800*/  IMAD R9, R36, R10, RZ ;  /* 0x0000000a24097224 */ /* 0x000fe400078e02ff */
[CC--:B------:R-:W-:Y:S02]  /*5810*/  IMAD R8, R37.reuse, R12.reuse, RZ ;  /* 0x0000000c25087224 */ /* 0x0c0fe400078e02ff */
[----:B------:R-:W-:Y:S01]  /*5820*/  IMAD.HI.U32 R13, R37, R12, RZ ;  /* 0x0000000c250d7227 */ /* 0x000fe200078e00ff */
[----:B------:R-:W-:-:S04]  /*5830*/  IADD3 R9, P1, PT, R9, R31, RZ ;  /* 0x0000001f09097210 */ /* 0x000fc80007f3e0ff */
[----:B------:R-:W-:Y:S01]  /*5840*/  IADD3 R9, P0, PT, R8, R9, RZ ;  /* 0x0000000908097210 */ /* 0x000fe20007f1e0ff */
[----:B------:R-:W-:Y:S02]  /*5850*/  IMAD.MOV.U32 R8, RZ, RZ, R30 ;  /* 0x000000ffff087224 */ /* 0x000fe400078e001e */
[C---:B------:R-:W-:Y:S02]  /*5860*/  IMAD R30, R15.reuse, 0x8, R1 ;  /* 0x000000080f1e7824 */ /* 0x040fe400078e0201 */
[----:B------:R-:W-:-:S03]  /*5870*/  VIADD R15, R15, 0x1 ;  /* 0x000000010f0f7836 */ /* 0x000fc60000000000 */
[----:B------:R0:W-:Y:S02]  /*5880*/  STL.64 [R30], R8 ;  /* 0x000000081e007387 */ /* 0x0001e40000100a00 */
[----:B0-----:R-:W-:-:S04]  /*5890*/  IMAD.HI.U32 R8, R36, R10, RZ ;  /* 0x0000000a24087227 */ /* 0x001fc800078e00ff */
[----:B------:R-:W-:Y:S02]  /*58a0*/  IMAD.X R8, RZ, RZ, R8, P2 ;  /* 0x000000ffff087224 */ /* 0x000fe400010e0608 */
[----:B------:R-:W-:-:S03]  /*58b0*/  IMAD.HI.U32 R9, R37, R10, RZ ;  /* 0x0000000a25097227 */ /* 0x000fc600078e00ff */
[----:B------:R-:W-:Y:S01]  /*58c0*/  IADD3.X R13, P1, PT, R13, R8, RZ, P1, !PT ;  /* 0x000000080d0d7210 */ /* 0x000fe20000f3e4ff */
[----:B------:R-:W-:-:S04]  /*58d0*/  IMAD R8, R37, R10, RZ ;  /* 0x0000000a25087224 */ /* 0x000fc800078e02ff */
[----:B------:R-:W-:Y:S01]  /*58e0*/  IMAD.X R9, RZ, RZ, R9, P1 ;  /* 0x000000ffff097224 */ /* 0x000fe200008e0609 */
[----:B------:R-:W-:Y:S02]  /*58f0*/  ISETP.NE.AND P1, PT, R16, -0xf, PT ;  /* 0xfffffff11000780c */ /* 0x000fe40003f25270 */
[----:B------:R-:W-:-:S05]  /*5900*/  IADD3.X R8, P0, PT, R8, R13, RZ, P0, !PT ;  /* 0x0000000d08087210 */ /* 0x000fca000071e4ff */
[----:B------:R-:W-:Y:S02]  /*5910*/  IMAD.X R9, RZ, RZ, R9, P0 ;  /* 0x000000ffff097224 */ /* 0x000fe400000e0609 */
[----:B------:R-:W-:Y:S02]  /*5920*/  IMAD.MOV.U32 R30, RZ, RZ, R8 ;  /* 0x000000ffff1e7224 */ /* 0x000fe400078e0008 */
[----:B------:R-:W-:Y:S02]  /*5930*/  IMAD.MOV.U32 R31, RZ, RZ, R9 ;  /* 0x000000ffff1f7224 */ /* 0x000fe400078e0009 */
[----:B------:R-:W-:Y:S05]  /*5940*/  @P1 BRA `(.L_x_79) ;  /* 0xfffffffc008c1947 */ /* 0x000fea000383ffff */
[----:B------:R-:W-:Y:S05]  /*5950*/  BSYNC.RECONVERGENT B2 ;  /* 0x0000000000027941 */ /* 0x000fea0003800200 */
.L_x_78:
[----:B------:R-:W-:-:S07]  /*5960*/  IMAD.MOV.U32 R14, RZ, RZ, R11 ;  /* 0x000000ffff0e7224 */ /* 0x000fce00078e000b */
.L_x_77:
[----:B------:R-:W-:Y:S05]  /*5970*/  BSYNC.RECONVERGENT B1 ;  /* 0x0000000000017941 */ /* 0x000fea0003800200 */
.L_x_76:
[----:B------:R-:W-:Y:S01]  /*5980*/  LOP3.LUT P0, R19, R19, 0x3f, RZ, 0xc0, !PT ;  /* 0x0000003f13137812 */ /* 0x000fe2000780c0ff */
[----:B------:R-:W-:-:S04]  /*5990*/  IMAD.IADD R4, R4, 0x1, R14 ;  /* 0x0000000104047824 */ /* 0x000fc800078e020e */
[----:B------:R-:W-:-:S05]  /*59a0*/  IMAD.U32 R16, R4, 0x8, R1 ;  /* 0x0000000804107824 */ /* 0x000fca00078e0001 */
[----:B------:R0:W-:Y:S04]  /*59b0*/  STL.64 [R16+-0x78], R30 ;  /* 0xffff881e10007387 */ /* 0x0001e80000100a00 */
[----:B------:R-:W2:Y:S04]  /*59c0*/  @P0 LDL.64 R14, [R1+0x8] ;  /* 0x00000800010e0983 */ /* 0x000ea80000100a00 */
[----:B------:R-:W3:Y:S04]  /*59d0*/  LDL.64 R10, [R1+0x10] ;  /* 0x00001000010a7983 */ /* 0x000ee80000100a00 */
[----:B------:R-:W4:Y:S01]  /*59e0*/  LDL.64 R8, [R1+0x18] ;  /* 0x0000180001087983 */ /* 0x000f220000100a00 */
[----:B0-----:R-:W-:Y:S01]  /*59f0*/  @P0 LOP3.LUT R31, R19, 0x3f, RZ, 0x3c, !PT ;  /* 0x0000003f131f0812 */ /* 0x001fe200078e3cff */
[----:B------:R-:W-:Y:S01]  /*5a00*/  BSSY.RECONVERGENT B1, `(.L_x_80) ;  /* 0x0000034000017945 */ /* 0x000fe20003800200 */
[----:B--2---:R-:W-:-:S02]  /*5a10*/  @P0 SHF.R.U64 R13, R14, 0x1, R15 ;  /* 0x000000010e0d0819 */ /* 0x004fc4000000120f */
[----:B------:R-:W-:Y:S02]  /*5a20*/  @P0 SHF.R.U32.HI R4, RZ, 0x1, R15 ;  /* 0x00000001ff040819 */ /* 0x000fe4000001160f */
[C---:B---3--:R-:W-:Y:S02]  /*5a30*/  @P0 SHF.L.U32 R12, R10.reuse, R19, RZ ;  /* 0x000000130a0c0219 */ /* 0x048fe400000006ff */
[----:B------:R-:W-:Y:S02]  /*5a40*/  @P0 SHF.R.U64 R13, R13, R31, R4 ;  /* 0x0000001f0d0d0219 */ /* 0x000fe40000001204 */
[--C-:B------:R-:W-:Y:S02]  /*5a50*/  @P0 SHF.R.U32.HI R14, RZ, 0x1, R11.reuse ;  /* 0x00000001ff0e0819 */ /* 0x100fe4000001160b */
[C-C-:B------:R-:W-:Y:S02]  /*5a60*/  @P0 SHF.R.U64 R15, R10.reuse, 0x1, R11.reuse ;  /* 0x000000010a0f0819 */ /* 0x140fe4000000120b */
[----:B------:R-:W-:-:S02]  /*5a70*/  @P0 SHF.L.U64.HI R16, R10, R19, R11 ;  /* 0x000000130a100219 */ /* 0x000fc4000001020b */
[----:B------:R-:W-:Y:S02]  /*5a80*/  @P0 LOP3.LUT R10, R12, R13, RZ, 0xfc, !PT ;  /* 0x0000000d0c0a0212 */ /* 0x000fe400078efcff */
[----:B------:R-:W-:Y:S02]  /*5a90*/  @P0 SHF.R.U32.HI R13, RZ, R31, R4 ;  /* 0x0000001fff0d0219 */ /* 0x000fe40000011604 */
[----:B----4-:R-:W-:Y:S02]  /*5aa0*/  @P0 SHF.L.U32 R4, R8, R19, RZ ;  /* 0x0000001308040219 */ /* 0x010fe400000006ff */
[----:B------:R-:W-:Y:S02]  /*5ab0*/  @P0 SHF.R.U64 R15, R15, R31, R14 ;  /* 0x0000001f0f0f0219 */ /* 0x000fe4000000120e */
[----:B------:R-:W-:Y:S02]  /*5ac0*/  @P0 LOP3.LUT R11, R16, R13, RZ, 0xfc, !PT ;  /* 0x0000000d100b0212 */ /* 0x000fe400078efcff */
[----:B------:R-:W-:-:S02]  /*5ad0*/  @P0 SHF.L.U64.HI R19, R8, R19, R9 ;  /* 0x0000001308130219 */ /* 0x000fc40000010209 */
[----:B------:R-:W-:Y:S01]  /*5ae0*/  @P0 LOP3.LUT R8, R4, R15, RZ, 0xfc, !PT ;  /* 0x0000000f04080212 */ /* 0x000fe200078efcff */
[C---:B------:R-:W-:Y:S01]  /*5af0*/  IMAD.SHL.U32 R4, R10.reuse, 0x4, RZ ;  /* 0x000000040a047824 */ /* 0x040fe200078e00ff */
[----:B------:R-:W-:Y:S02]  /*5b00*/  @P0 SHF.R.U32.HI R14, RZ, R31, R14 ;  /* 0x0000001fff0e0219 */ /* 0x000fe4000001160e */
[----:B------:R-:W-:Y:S02]  /*5b10*/  SHF.L.U64.HI R10, R10, 0x2, R11 ;  /* 0x000000020a0a7819 */ /* 0x000fe4000001020b */
[----:B------:R-:W-:Y:S02]  /*5b20*/  @P0 LOP3.LUT R9, R19, R14, RZ, 0xfc, !PT ;  /* 0x0000000e13090212 */ /* 0x000fe400078efcff */
[----:B------:R-:W-:Y:S02]  /*5b30*/  SHF.L.W.U32.HI R11, R11, 0x2, R8 ;  /* 0x000000020b0b7819 */ /* 0x000fe40000010e08 */
[----:B------:R-:W-:-:S02]  /*5b40*/  IADD3 RZ, P0, PT, RZ, -R4, RZ ;  /* 0x80000004ffff7210 */ /* 0x000fc40007f1e0ff */
[----:B------:R-:W-:Y:S02]  /*5b50*/  LOP3.LUT R13, RZ, R10, RZ, 0x33, !PT ;  /* 0x0000000aff0d7212 */ /* 0x000fe400078e33ff */
[----:B------:R-:W-:Y:S02]  /*5b60*/  SHF.L.W.U32.HI R12, R8, 0x2, R9 ;  /* 0x00000002080c7819 */ /* 0x000fe40000010e09 */
[----:B------:R-:W-:Y:S02]  /*5b70*/  LOP3.LUT R14, RZ, R11, RZ, 0x33, !PT ;  /* 0x0000000bff0e7212 */ /* 0x000fe400078e33ff */
[----:B------:R-:W-:Y:S02]  /*5b80*/  IADD3.X R13, P0, PT, RZ, R13, RZ, P0, !PT ;  /* 0x0000000dff0d7210 */ /* 0x000fe4000071e4ff */
[----:B------:R-:W-:Y:S02]  /*5b90*/  LOP3.LUT R15, RZ, R12, RZ, 0x33, !PT ;  /* 0x0000000cff0f7212 */ /* 0x000fe400078e33ff */
[----:B------:R-:W-:-:S02]  /*5ba0*/  IADD3.X R14, P1, PT, RZ, R14, RZ, P0, !PT ;  /* 0x0000000eff0e7210 */ /* 0x000fc4000073e4ff */
[----:B------:R-:W-:-:S03]  /*5bb0*/  ISETP.GT.U32.AND P2, PT, R11, -0x1, PT ;  /* 0xffffffff0b00780c */ /* 0x000fc60003f44070 */
[----:B------:R-:W-:Y:S01]  /*5bc0*/  IMAD.X R15, RZ, RZ, R15, P1 ;  /* 0x000000ffff0f7224 */ /* 0x000fe200008e060f */
[----:B------:R-:W-:-:S04]  /*5bd0*/  ISETP.GT.AND.EX P0, PT, R12, -0x1, PT, P2 ;  /* 0xffffffff0c00780c */ /* 0x000fc80003f04320 */
[----:B------:R-:W-:Y:S02]  /*5be0*/  SEL R8, R12, R15, P0 ;  /* 0x0000000f0c087207 */ /* 0x000fe40000000000 */
[----:B------:R-:W-:Y:S02]  /*5bf0*/  SEL R11, R11, R14, P0 ;  /* 0x0000000e0b0b7207 */ /* 0x000fe40000000000 */
[----:B------:R-:W-:Y:S02]  /*5c00*/  ISETP.NE.U32.AND P1, PT, R8, RZ, PT ;  /* 0x000000ff0800720c */ /* 0x000fe40003f25070 */
[----:B------:R-:W-:Y:S02]  /*5c10*/  SEL R13, R10, R13, P0 ;  /* 0x0000000d0a0d7207 */ /* 0x000fe40000000000 */
[----:B------:R-:W-:Y:S01]  /*5c20*/  SEL R16, R11, R8, !P1 ;  /* 0x000000080b107207 */ /* 0x000fe20004800000 */
[----:B------:R-:W-:-:S03]  /*5c30*/  @!P0 IMAD.MOV R4, RZ, RZ, -R4 ;  /* 0x000000ffff048224 */ /* 0x000fc600078e0a04 */
[----:B------:R-:W0:Y:S02]  /*5c40*/  FLO.U32 R14, R16 ;  /* 0x00000010000e7300 */ /* 0x000e2400000e0000 */
[C---:B0-----:R-:W-:Y:S02]  /*5c50*/  IADD3 R15, PT, PT, -R14.reuse, 0x1f, RZ ;  /* 0x0000001f0e0f7810 */ /* 0x041fe40007ffe1ff */
[----:B------:R-:W-:-:S03]  /*5c60*/  IADD3 R14, PT, PT, -R14, 0x3f, RZ ;  /* 0x0000003f0e0e7810 */ /* 0x000fc60007ffe1ff */
[----:B------:R-:W-:-:S05]  /*5c70*/  @P1 IMAD.MOV R14, RZ, RZ, R15 ;  /* 0x000000ffff0e1224 */ /* 0x000fca00078e020f */
[----:B------:R-:W-:-:S13]  /*5c80*/  ISETP.NE.AND P1, PT, R14, RZ, PT ;  /* 0x000000ff0e00720c */ /* 0x000fda0003f25270 */
[----:B------:R-:W-:Y:S05]  /*5c90*/  @!P1 BRA `(.L_x_81) ;  /* 0x0000000000289947 */ /* 0x000fea0003800000 */
[----:B------:R-:W-:Y:S02]  /*5ca0*/  LOP3.LUT R10, R14, 0x3f, RZ, 0xc0, !PT ;  /* 0x0000003f0e0a7812 */ /* 0x000fe400078ec0ff */
[--C-:B------:R-:W-:Y:S02]  /*5cb0*/  SHF.R.U64 R4, R4, 0x1, R13.reuse ;  /* 0x0000000104047819 */ /* 0x100fe4000000120d */
[CC--:B------:R-:W-:Y:S02]  /*5cc0*/  SHF.L.U64.HI R8, R11.reuse, R10.reuse, R8 ;  /* 0x0000000a0b087219 */ /* 0x0c0fe40000010208 */
[----:B------:R-:W-:Y:S02]  /*5cd0*/  SHF.L.U32 R11, R11, R10, RZ ;  /* 0x0000000a0b0b7219 */ /* 0x000fe400000006ff */
[----:B------:R-:W-:Y:S02]  /*5ce0*/  SHF.R.U32.HI R13, RZ, 0x1, R13 ;  /* 0x00000001ff0d7819 */ /* 0x000fe4000001160d */
[----:B------:R-:W-:-:S04]  /*5cf0*/  LOP3.LUT R10, R14, 0x3f, RZ, 0xc, !PT ;  /* 0x0000003f0e0a7812 */ /* 0x000fc800078e0cff */
[-CC-:B------:R-:W-:Y:S02]  /*5d00*/  SHF.R.U64 R4, R4, R10.reuse, R13.reuse ;  /* 0x0000000a04047219 */ /* 0x180fe4000000120d */
[----:B------:R-:W-:Y:S02]  /*5d10*/  SHF.R.U32.HI R13, RZ, R10, R13 ;  /* 0x0000000aff0d7219 */ /* 0x000fe4000001160d */
[----:B------:R-:W-:Y:S02]  /*5d20*/  LOP3.LUT R11, R11, R4, RZ, 0xfc, !PT ;  /* 0x000000040b0b7212 */ /* 0x000fe400078efcff */
[----:B------:R-:W-:-:S07]  /*5d30*/  LOP3.LUT R8, R8, R13, RZ, 0xfc, !PT ;  /* 0x0000000d08087212 */ /* 0x000fce00078efcff */
.L_x_81:
[----:B------:R-:W-:Y:S05]  /*5d40*/  BSYNC.RECONVERGENT B1 ;  /* 0x0000000000017941 */ /* 0x000fea0003800200 */
.L_x_80:
[----:B------:R-:W-:Y:S01]  /*5d50*/  IMAD.WIDE.U32 R30, R11, 0x2168c235, RZ ;  /* 0x2168c2350b1e7825 */ /* 0x000fe200078e00ff */
[----:B------:R-:W-:-:S03]  /*5d60*/  SHF.R.U32.HI R9, RZ, 0x1e, R9 ;  /* 0x0000001eff097819 */ /* 0x000fc60000011609 */
[----:B------:R-:W-:Y:S01]  /*5d70*/  IMAD.MOV.U32 R34, RZ, RZ, R31 ;  /* 0x000000ffff227224 */ /* 0x000fe200078e001f */
[----:B------:R-:W-:Y:S01]  /*5d80*/  IADD3 RZ, P2, PT, R30, R30, RZ ;  /* 0x0000001e1eff7210 */ /* 0x000fe20007f5e0ff */
[----:B------:R-:W-:Y:S01]  /*5d90*/  IMAD.MOV.U32 R35, RZ, RZ, RZ ;  /* 0x000000ffff237224 */ /* 0x000fe200078e00ff */
[----:B------:R-:W-:Y:S01]  /*5da0*/  LEA.HI R9, R12, R9, RZ, 0x1 ;  /* 0x000000090c097211 */ /* 0x000fe200078f08ff */
[----:B------:R-:W-:-:S04]  /*5db0*/  IMAD.HI.U32 R4, R8, -0x36f0255e, RZ ;  /* 0xc90fdaa208047827 */ /* 0x000fc800078e00ff */
[----:B------:R-:W-:-:S04]  /*5dc0*/  IMAD.WIDE.U32 R10, R11, -0x36f0255e, R34 ;  /* 0xc90fdaa20b0a7825 */ /* 0x000fc800078e0022 */
[C---:B------:R-:W-:Y:S02]  /*5dd0*/  IMAD R13, R8.reuse, -0x36f0255e, RZ ;  /* 0xc90fdaa2080d7824 */ /* 0x040fe400078e02ff */
[----:B------:R-:W-:-:S04]  /*5de0*/  IMAD.WIDE.U32 R10, P1, R8, 0x2168c235, R10 ;  /* 0x2168c235080a7825 */ /* 0x000fc8000782000a */
[----:B------:R-:W-:Y:S01]  /*5df0*/  IMAD.X R4, RZ, RZ, R4, P1 ;  /* 0x000000ffff047224 */ /* 0x000fe200008e0604 */
[----:B------:R-:W-:Y:S02]  /*5e00*/  IADD3 R13, P1, PT, R13, R11, RZ ;  /* 0x0000000b0d0d7210 */ /* 0x000fe40007f3e0ff */
[----:B------:R-:W-:-:S03]  /*5e10*/  IADD3.X RZ, P2, PT, R10, R10, RZ, P2, !PT ;  /* 0x0000000a0aff7210 */ /* 0x000fc6000175e4ff */
[----:B------:R-:W-:Y:S01]  /*5e20*/  IMAD.X R11, RZ, RZ, R4, P1 ;  /* 0x000000ffff0b7224 */ /* 0x000fe200008e0604 */
[C---:B------:R-:W-:Y:S02]  /*5e30*/  ISETP.GT.U32.AND P1, PT, R13.reuse, RZ, PT ;  /* 0x000000ff0d00720c */ /* 0x040fe40003f24070 */
[----:B------:R-:W-:Y:S02]  /*5e40*/  IADD3.X R8, P2, PT, R13, R13, RZ, P2, !PT ;  /* 0x0000000d0d087210 */ /* 0x000fe4000175e4ff */
[----:B------:R-:W-:-:S03]  /*5e50*/  ISETP.GT.AND.EX P1, PT, R11, RZ, PT, P1 ;  /* 0x000000ff0b00720c */ /* 0x000fc60003f24310 */
[----:B------:R-:W-:Y:S01]  /*5e60*/  IMAD.X R4, R11, 0x1, R11, P2 ;  /* 0x000000010b047824 */ /* 0x000fe200010e060b */
[----:B------:R-:W-:-:S04]  /*5e70*/  SEL R8, R8, R13, P1 ;  /* 0x0000000d08087207 */ /* 0x000fc80000800000 */
[----:B------:R-:W-:Y:S02]  /*5e80*/  SEL R4, R4, R11, P1 ;  /* 0x0000000b04047207 */ /* 0x000fe40000800000 */
[----:B------:R-:W-:-:S05]  /*5e90*/  IADD3 R11, P2, PT, R8, 0x1, RZ ;  /* 0x00000001080b7810 */ /* 0x000fca0007f5e0ff */
[----:B------:R-:W-:-:S05]  /*5ea0*/  IMAD.X R4, RZ, RZ, R4, P2 ;  /* 0x000000ffff047224 */ /* 0x000fca00010e0604 */
[----:B------:R-:W-:-:S04]  /*5eb0*/  SHF.R.U64 R11, R11, 0xa, R4 ;  /* 0x0000000a0b0b7819 */ /* 0x000fc80000001204 */
[----:B------:R-:W-:Y:S02]  /*5ec0*/  IADD3 R13, P2, PT, R11, 0x1, RZ ;  /* 0x000000010b0d7810 */ /* 0x000fe40007f5e0ff */
[----:B------:R-:W-:Y:S02]  /*5ed0*/  SEL R11, RZ, 0xffffffff, !P1 ;  /* 0xffffffffff0b7807 */ /* 0x000fe40004800000 */
[----:B------:R-:W-:Y:S02]  /*5ee0*/  LEA.HI.X R4, R4, RZ, RZ, 0x16, P2 ;  /* 0x000000ff04047211 */ /* 0x000fe400010fb4ff */
[----:B------:R-:W-:Y:S01]  /*5ef0*/  LOP3.LUT P1, R10, R17, 0x80000000, RZ, 0xc0, !PT ;  /* 0x80000000110a7812 */ /* 0x000fe2000782c0ff */
[----:B------:R-:W-:Y:S01]  /*5f00*/  IMAD.IADD R11, R11, 0x1, -R14 ;  /* 0x000000010b0b7824 */ /* 0x000fe200078e0a0e */
[--C-:B------:R-:W-:Y:S02]  /*5f10*/  SHF.R.U64 R13, R13, 0x1, R4.reuse ;  /* 0x000000010d0d7819 */ /* 0x100fe40000001204 */
[----:B------:R-:W-:Y:S01]  /*5f20*/  SHF.R.U32.HI R4, RZ, 0x1, R4 ;  /* 0x00000001ff047819 */ /* 0x000fe20000011604 */
[----:B------:R-:W-:Y:S01]  /*5f30*/  IMAD.SHL.U32 R11, R11, 0x100000, RZ ;  /* 0x001000000b0b7824 */ /* 0x000fe200078e00ff */
[----:B------:R-:W-:-:S02]  /*5f40*/  IADD3 R8, P2, P3, RZ, RZ, R13 ;  /* 0x000000ffff087210 */ /* 0x000fc40007b5e00d */
[----:B------:R-:W-:Y:S02]  /*5f50*/  @!P0 LOP3.LUT R10, R10, 0x80000000, RZ, 0x3c, !PT ;  /* 0x800000000a0a8812 */ /* 0x000fe400078e3cff */
[----:B------:R-:W-:-:S03]  /*5f60*/  IADD3.X R11, PT, PT, R11, 0x3fe00000, R4, P2, P3 ;  /* 0x3fe000000b0b7810 */ /* 0x000fc600017e6404 */
[----:B------:R-:W-:Y:S01]  /*5f70*/  @P1 IMAD.MOV R9, RZ, RZ, -R9 ;  /* 0x000000ffff091224 */ /* 0x000fe200078e0a09 */
[----:B------:R-:W-:-:S07]  /*5f80*/  LOP3.LUT R17, R11, R10, RZ, 0xfc, !PT ;  /* 0x0000000a0b117212 */ /* 0x000fce00078efcff */
.L_x_75:
[----:B------:R-:W-:Y:S02]  /*5f90*/  IMAD.MOV.U32 R19, RZ, RZ, 0x0 ;  /* 0x00000000ff137424 */ /* 0x000fe400078e00ff */
[----:B------:R-:W-:Y:S02]  /*5fa0*/  IMAD.MOV.U32 R16, RZ, RZ, R8 ;  /* 0x000000ffff107224 */ /* 0x000fe400078e0008 */
[----:B------:R-:W-:Y:S05]  /*5fb0*/  RET.REL.NODEC R18 `(_Z16build_histograms9GalaxySetS_PiS0_S0_i) ;  /* 0xffffffa012107950 */ /* 0x000fea0003c3ffff */
.L_x_82:
        /* <DEDUP_REMOVED lines=12> */
.L_x_84:


//--------------------- .nv.global.init           --------------------------
	.section	.nv.global.init,"aw",@progbits
	.align	16
.nv.global.init:
	.type		__cudart_sin_cos_coeffs,@object
	.size		__cudart_sin_cos_coeffs,(__cudart_i2opi_d - __cudart_sin_cos_coeffs)
__cudart_sin_cos_coeffs:
        /*0000*/ 	.byte	0x46, 0xd2, 0xb0, 0x2c, 0xf1, 0xe5, 0x5a, 0xbe, 0x92, 0xe3, 0xac, 0x69, 0xe3, 0x1d, 0xc7, 0x3e
        /*0010*/ 	.byte	0xa1, 0x62, 0xdb, 0x19, 0xa0, 0x01, 0x2a, 0xbf, 0x18, 0x08, 0x11, 0x11, 0x11, 0x11, 0x81, 0x3f
        /*0020*/ 	.byte	0x54, 0x55, 0x55, 0x55, 0x55, 0x55, 0xc5, 0xbf, 0x00, 0x00, 0x00, 0x00, 0x00, 0x00, 0x00, 0x00
        /*0030*/ 	.byte	0x00, 0x00, 0x00, 0x00, 0x00, 0x00, 0x00, 0x00, 0x64, 0x81, 0xfd, 0x20, 0x83, 0xff, 0xa8, 0xbd
        /*0040*/ 	.byte	0x28, 0x85, 0xef, 0xc1, 0xa7, 0xee, 0x21, 0x3e, 0xd9, 0xe6, 0x06, 0x8e, 0x4f, 0x7e, 0x92, 0xbe
        /*0050*/ 	.byte	0xe9, 0xbc, 0xdd, 0x19, 0xa0, 0x01, 0xfa, 0x3e, 0x47, 0x5d, 0xc1, 0x16, 0x6c, 0xc1, 0x56, 0xbf
        /*0060*/ 	.byte	0x51, 0x55, 0x55, 0x55, 0x55, 0x55, 0xa5, 0x3f, 0x00, 0x00, 0x00, 0x00, 0x00, 0x00, 0xe0, 0xbf
        /*0070*/ 	.byte	0x00, 0x00, 0x00, 0x00, 0x00, 0x00, 0xf0, 0x3f, 0x00, 0x00, 0x00, 0x00, 0x00, 0x00, 0x00, 0x00
	.type		__cudart_i2opi_d,@object
	.size		__cudart_i2opi_d,(.L_0 - __cudart_i2opi_d)
__cudart_i2opi_d:
        /* <DEDUP_REMOVED lines=9> */
.L_0:


//--------------------- .nv.shared.reserved.0     --------------------------
	.section	.nv.shared.reserved.0,"aw",@nobits
	.weak		__nv_reservedSMEM_offset_0_alias
	.size		__nv_reservedSMEM_offset_0_alias, 0, 64
	.other		__nv_reservedSMEM_offset_0_alias,@"STO_CUDA_RESERVED_SHARED STV_DEFAULT"
__nv_reservedSMEM_offset_0_alias:
	.zero		0
	.zero		64


//--------------------- .nv.constant0._Z19galaxy_distributionPiS_S_iPd --------------------------
	.section	.nv.constant0._Z19galaxy_distributionPiS_S_iPd,"a",@progbits
	.sectionflags	@""
	.align	4
.nv.constant0._Z19galaxy_distributionPiS_S_iPd:
	.zero		936


//--------------------- .nv.constant0._Z16build_histograms9GalaxySetS_PiS0_S0_i --------------------------
	.section	.nv.constant0._Z16build_histograms9GalaxySetS_PiS0_S0_i,"a",@progbits
	.sectionflags	@""
	.align	4
.nv.constant0._Z16build_histograms9GalaxySetS_PiS0_S0_i:
	.zero		940


//--------------------- SYMBOLS --------------------------

	.type		.nv.reservedSmem.offset0,@object
	.size		.nv.reservedSmem.offset0,0x4
